//
// Generated by NVIDIA NVVM Compiler
//
// Compiler Build ID: CL-36424714
// Cuda compilation tools, release 13.0, V13.0.88
// Based on NVVM 20.0.0
//

.version 9.0
.target sm_100
.address_size 64

	// .globl	_Z19forwardKernalHiddenP19NeuralNetworkDevicePfS1_
// _ZZ19forwardKernalHiddenP19NeuralNetworkDevicePfS1_E12shared_image has been demoted
// _ZZ42forwardKernalOutput_Softmax_Gradient_AccumP19NeuralNetworkDevicePfS1_S1_S1_S1_E13shared_hidden has been demoted
// _ZZ42forwardKernalOutput_Softmax_Gradient_AccumP19NeuralNetworkDevicePfS1_S1_S1_S1_E3sum has been demoted
// _ZZ20forwardBackwardFusedP19NeuralNetworkDevicePfS1_S1_S1_E6hidden has been demoted
// _ZZ20forwardBackwardFusedP19NeuralNetworkDevicePfS1_S1_S1_E6output has been demoted
// _ZZ20forwardBackwardFusedP19NeuralNetworkDevicePfS1_S1_S1_E8d_output has been demoted
// _ZZ22forwardBackwardUnifiedP19NeuralNetworkDevicePKfPfS3_S2_S3_S3_S3_S3_E12shared_image has been demoted
// _ZZ22forwardBackwardUnifiedP19NeuralNetworkDevicePKfPfS3_S2_S3_S3_S3_S3_E13shared_hidden has been demoted
// _ZZ22forwardBackwardUnifiedP19NeuralNetworkDevicePKfPfS3_S2_S3_S3_S3_S3_E3sum has been demoted

.visible .entry _Z19forwardKernalHiddenP19NeuralNetworkDevicePfS1_(
	.param .u64 .ptr .align 1 _Z19forwardKernalHiddenP19NeuralNetworkDevicePfS1__param_0,
	.param .u64 .ptr .align 1 _Z19forwardKernalHiddenP19NeuralNetworkDevicePfS1__param_1,
	.param .u64 .ptr .align 1 _Z19forwardKernalHiddenP19NeuralNetworkDevicePfS1__param_2
)
{
	.reg .pred 	%p<4>;
	.reg .b32 	%r<12>;
	.reg .b32 	%f<76>;
	.reg .b64 	%rd<23>;
	// demoted variable
	.shared .align 4 .b8 _ZZ19forwardKernalHiddenP19NeuralNetworkDevicePfS1_E12shared_image[3136];
	ld.param.u64 	%rd5, [_Z19forwardKernalHiddenP19NeuralNetworkDevicePfS1__param_0];
	ld.param.u64 	%rd7, [_Z19forwardKernalHiddenP19NeuralNetworkDevicePfS1__param_1];
	ld.param.u64 	%rd6, [_Z19forwardKernalHiddenP19NeuralNetworkDevicePfS1__param_2];
	cvta.to.global.u64 	%rd1, %rd7;
	mov.u32 	%r1, %tid.x;
	mul.lo.s32 	%r4, %r1, 6;
	mul.wide.u32 	%rd8, %r4, 4;
	add.s64 	%rd9, %rd1, %rd8;
	ld.global.f32 	%f4, [%rd9];
	shl.b32 	%r5, %r4, 2;
	mov.u32 	%r6, _ZZ19forwardKernalHiddenP19NeuralNetworkDevicePfS1_E12shared_image;
	add.s32 	%r7, %r6, %r5;
	st.shared.f32 	[%r7], %f4;
	ld.global.f32 	%f5, [%rd9+4];
	st.shared.f32 	[%r7+4], %f5;
	ld.global.f32 	%f6, [%rd9+8];
	st.shared.f32 	[%r7+8], %f6;
	ld.global.f32 	%f7, [%rd9+12];
	st.shared.f32 	[%r7+12], %f7;
	ld.global.f32 	%f8, [%rd9+16];
	st.shared.f32 	[%r7+16], %f8;
	ld.global.f32 	%f9, [%rd9+20];
	st.shared.f32 	[%r7+20], %f9;
	setp.ne.s32 	%p1, %r1, 127;
	@%p1 bra 	$L__BB0_2;
	ld.global.f32 	%f10, [%rd1+3072];
	st.shared.f32 	[_ZZ19forwardKernalHiddenP19NeuralNetworkDevicePfS1_E12shared_image+3072], %f10;
	ld.global.f32 	%f11, [%rd1+3076];
	st.shared.f32 	[_ZZ19forwardKernalHiddenP19NeuralNetworkDevicePfS1_E12shared_image+3076], %f11;
	ld.global.f32 	%f12, [%rd1+3080];
	st.shared.f32 	[_ZZ19forwardKernalHiddenP19NeuralNetworkDevicePfS1_E12shared_image+3080], %f12;
	ld.global.f32 	%f13, [%rd1+3084];
	st.shared.f32 	[_ZZ19forwardKernalHiddenP19NeuralNetworkDevicePfS1_E12shared_image+3084], %f13;
	ld.global.f32 	%f14, [%rd1+3088];
	st.shared.f32 	[_ZZ19forwardKernalHiddenP19NeuralNetworkDevicePfS1_E12shared_image+3088], %f14;
	ld.global.f32 	%f15, [%rd1+3092];
	st.shared.f32 	[_ZZ19forwardKernalHiddenP19NeuralNetworkDevicePfS1_E12shared_image+3092], %f15;
	ld.global.f32 	%f16, [%rd1+3096];
	st.shared.f32 	[_ZZ19forwardKernalHiddenP19NeuralNetworkDevicePfS1_E12shared_image+3096], %f16;
	ld.global.f32 	%f17, [%rd1+3100];
	st.shared.f32 	[_ZZ19forwardKernalHiddenP19NeuralNetworkDevicePfS1_E12shared_image+3100], %f17;
	ld.global.f32 	%f18, [%rd1+3104];
	st.shared.f32 	[_ZZ19forwardKernalHiddenP19NeuralNetworkDevicePfS1_E12shared_image+3104], %f18;
	ld.global.f32 	%f19, [%rd1+3108];
	st.shared.f32 	[_ZZ19forwardKernalHiddenP19NeuralNetworkDevicePfS1_E12shared_image+3108], %f19;
	ld.global.f32 	%f20, [%rd1+3112];
	st.shared.f32 	[_ZZ19forwardKernalHiddenP19NeuralNetworkDevicePfS1_E12shared_image+3112], %f20;
	ld.global.f32 	%f21, [%rd1+3116];
	st.shared.f32 	[_ZZ19forwardKernalHiddenP19NeuralNetworkDevicePfS1_E12shared_image+3116], %f21;
	ld.global.f32 	%f22, [%rd1+3120];
	st.shared.f32 	[_ZZ19forwardKernalHiddenP19NeuralNetworkDevicePfS1_E12shared_image+3120], %f22;
	ld.global.f32 	%f23, [%rd1+3124];
	st.shared.f32 	[_ZZ19forwardKernalHiddenP19NeuralNetworkDevicePfS1_E12shared_image+3124], %f23;
	ld.global.f32 	%f24, [%rd1+3128];
	st.shared.f32 	[_ZZ19forwardKernalHiddenP19NeuralNetworkDevicePfS1_E12shared_image+3128], %f24;
	ld.global.f32 	%f25, [%rd1+3132];
	st.shared.f32 	[_ZZ19forwardKernalHiddenP19NeuralNetworkDevicePfS1_E12shared_image+3132], %f25;
$L__BB0_2:
	cvta.to.global.u64 	%rd10, %rd5;
	bar.sync 	0;
	ld.global.u64 	%rd11, [%rd10+16];
	cvta.to.global.u64 	%rd12, %rd11;
	mul.wide.u32 	%rd13, %r1, 4;
	add.s64 	%rd14, %rd12, %rd13;
	ld.global.f32 	%f75, [%rd14];
	ld.global.u64 	%rd15, [%rd10];
	cvta.to.global.u64 	%rd16, %rd15;
	mul.wide.u32 	%rd17, %r1, 3136;
	add.s64 	%rd18, %rd17, %rd16;
	add.s64 	%rd22, %rd18, 32;
	mov.b32 	%r11, 32;
$L__BB0_3:
	ld.global.f32 	%f26, [%rd22+-32];
	add.s32 	%r10, %r6, %r11;
	ld.shared.f32 	%f27, [%r10+-32];
	fma.rn.f32 	%f28, %f26, %f27, %f75;
	ld.global.f32 	%f29, [%rd22+-28];
	ld.shared.f32 	%f30, [%r10+-28];
	fma.rn.f32 	%f31, %f29, %f30, %f28;
	ld.global.f32 	%f32, [%rd22+-24];
	ld.shared.f32 	%f33, [%r10+-24];
	fma.rn.f32 	%f34, %f32, %f33, %f31;
	ld.global.f32 	%f35, [%rd22+-20];
	ld.shared.f32 	%f36, [%r10+-20];
	fma.rn.f32 	%f37, %f35, %f36, %f34;
	ld.global.f32 	%f38, [%rd22+-16];
	ld.shared.f32 	%f39, [%r10+-16];
	fma.rn.f32 	%f40, %f38, %f39, %f37;
	ld.global.f32 	%f41, [%rd22+-12];
	ld.shared.f32 	%f42, [%r10+-12];
	fma.rn.f32 	%f43, %f41, %f42, %f40;
	ld.global.f32 	%f44, [%rd22+-8];
	ld.shared.f32 	%f45, [%r10+-8];
	fma.rn.f32 	%f46, %f44, %f45, %f43;
	ld.global.f32 	%f47, [%rd22+-4];
	ld.shared.f32 	%f48, [%r10+-4];
	fma.rn.f32 	%f49, %f47, %f48, %f46;
	ld.global.f32 	%f50, [%rd22];
	ld.shared.f32 	%f51, [%r10];
	fma.rn.f32 	%f52, %f50, %f51, %f49;
	ld.global.f32 	%f53, [%rd22+4];
	ld.shared.f32 	%f54, [%r10+4];
	fma.rn.f32 	%f55, %f53, %f54, %f52;
	ld.global.f32 	%f56, [%rd22+8];
	ld.shared.f32 	%f57, [%r10+8];
	fma.rn.f32 	%f58, %f56, %f57, %f55;
	ld.global.f32 	%f59, [%rd22+12];
	ld.shared.f32 	%f60, [%r10+12];
	fma.rn.f32 	%f61, %f59, %f60, %f58;
	ld.global.f32 	%f62, [%rd22+16];
	ld.shared.f32 	%f63, [%r10+16];
	fma.rn.f32 	%f64, %f62, %f63, %f61;
	ld.global.f32 	%f65, [%rd22+20];
	ld.shared.f32 	%f66, [%r10+20];
	fma.rn.f32 	%f67, %f65, %f66, %f64;
	ld.global.f32 	%f68, [%rd22+24];
	ld.shared.f32 	%f69, [%r10+24];
	fma.rn.f32 	%f70, %f68, %f69, %f67;
	ld.global.f32 	%f71, [%rd22+28];
	ld.shared.f32 	%f72, [%r10+28];
	fma.rn.f32 	%f75, %f71, %f72, %f70;
	add.s32 	%r11, %r11, 64;
	add.s64 	%rd22, %rd22, 64;
	setp.ne.s32 	%p2, %r11, 3168;
	@%p2 bra 	$L__BB0_3;
	cvta.to.global.u64 	%rd19, %rd6;
	setp.gt.f32 	%p3, %f75, 0f00000000;
	selp.f32 	%f73, 0f3F800000, 0f00000000, %p3;
	mul.f32 	%f74, %f75, %f73;
	add.s64 	%rd21, %rd19, %rd13;
	st.global.f32 	[%rd21], %f74;
	ret;

}
	// .globl	_Z42forwardKernalOutput_Softmax_Gradient_AccumP19NeuralNetworkDevicePfS1_S1_S1_S1_
.visible .entry _Z42forwardKernalOutput_Softmax_Gradient_AccumP19NeuralNetworkDevicePfS1_S1_S1_S1_(
	.param .u64 .ptr .align 1 _Z42forwardKernalOutput_Softmax_Gradient_AccumP19NeuralNetworkDevicePfS1_S1_S1_S1__param_0,
	.param .u64 .ptr .align 1 _Z42forwardKernalOutput_Softmax_Gradient_AccumP19NeuralNetworkDevicePfS1_S1_S1_S1__param_1,
	.param .u64 .ptr .align 1 _Z42forwardKernalOutput_Softmax_Gradient_AccumP19NeuralNetworkDevicePfS1_S1_S1_S1__param_2,
	.param .u64 .ptr .align 1 _Z42forwardKernalOutput_Softmax_Gradient_AccumP19NeuralNetworkDevicePfS1_S1_S1_S1__param_3,
	.param .u64 .ptr .align 1 _Z42forwardKernalOutput_Softmax_Gradient_AccumP19NeuralNetworkDevicePfS1_S1_S1_S1__param_4,
	.param .u64 .ptr .align 1 _Z42forwardKernalOutput_Softmax_Gradient_AccumP19NeuralNetworkDevicePfS1_S1_S1_S1__param_5
)
{
	.reg .pred 	%p<6>;
	.reg .b32 	%r<28>;
	.reg .b32 	%f<80>;
	.reg .b64 	%rd<27>;
	// demoted variable
	.shared .align 4 .b8 _ZZ42forwardKernalOutput_Softmax_Gradient_AccumP19NeuralNetworkDevicePfS1_S1_S1_S1_E13shared_hidden[512];
	// demoted variable
	.shared .align 4 .f32 _ZZ42forwardKernalOutput_Softmax_Gradient_AccumP19NeuralNetworkDevicePfS1_S1_S1_S1_E3sum;
	ld.param.u64 	%rd3, [_Z42forwardKernalOutput_Softmax_Gradient_AccumP19NeuralNetworkDevicePfS1_S1_S1_S1__param_0];
	ld.param.u64 	%rd8, [_Z42forwardKernalOutput_Softmax_Gradient_AccumP19NeuralNetworkDevicePfS1_S1_S1_S1__param_1];
	ld.param.u64 	%rd4, [_Z42forwardKernalOutput_Softmax_Gradient_AccumP19NeuralNetworkDevicePfS1_S1_S1_S1__param_2];
	ld.param.u64 	%rd5, [_Z42forwardKernalOutput_Softmax_Gradient_AccumP19NeuralNetworkDevicePfS1_S1_S1_S1__param_3];
	ld.param.u64 	%rd6, [_Z42forwardKernalOutput_Softmax_Gradient_AccumP19NeuralNetworkDevicePfS1_S1_S1_S1__param_4];
	ld.param.u64 	%rd7, [_Z42forwardKernalOutput_Softmax_Gradient_AccumP19NeuralNetworkDevicePfS1_S1_S1_S1__param_5];
	cvta.to.global.u64 	%rd1, %rd8;
	mov.u32 	%r15, %ntid.x;
	mov.u32 	%r16, %ctaid.x;
	mov.u32 	%r1, %tid.x;
	mad.lo.s32 	%r2, %r15, %r16, %r1;
	mul.lo.s32 	%r25, %r2, 12;
	setp.gt.s32 	%p1, %r25, 2147483635;
	@%p1 bra 	$L__BB1_3;
	mov.u32 	%r17, _ZZ42forwardKernalOutput_Softmax_Gradient_AccumP19NeuralNetworkDevicePfS1_S1_S1_S1_E13shared_hidden;
	mad.lo.s32 	%r24, %r2, 48, %r17;
	add.s32 	%r5, %r25, 12;
$L__BB1_2:
	mul.wide.s32 	%rd9, %r25, 4;
	add.s64 	%rd10, %rd1, %rd9;
	ld.global.f32 	%f4, [%rd10];
	st.shared.f32 	[%r24], %f4;
	add.s32 	%r25, %r25, 1;
	add.s32 	%r24, %r24, 4;
	setp.lt.s32 	%p2, %r25, %r5;
	@%p2 bra 	$L__BB1_2;
$L__BB1_3:
	setp.ne.s32 	%p3, %r2, 9;
	@%p3 bra 	$L__BB1_5;
	ld.global.f32 	%f5, [%rd1+480];
	st.shared.f32 	[_ZZ42forwardKernalOutput_Softmax_Gradient_AccumP19NeuralNetworkDevicePfS1_S1_S1_S1_E13shared_hidden+480], %f5;
	ld.global.f32 	%f6, [%rd1+484];
	st.shared.f32 	[_ZZ42forwardKernalOutput_Softmax_Gradient_AccumP19NeuralNetworkDevicePfS1_S1_S1_S1_E13shared_hidden+484], %f6;
	ld.global.f32 	%f7, [%rd1+488];
	st.shared.f32 	[_ZZ42forwardKernalOutput_Softmax_Gradient_AccumP19NeuralNetworkDevicePfS1_S1_S1_S1_E13shared_hidden+488], %f7;
	ld.global.f32 	%f8, [%rd1+492];
	st.shared.f32 	[_ZZ42forwardKernalOutput_Softmax_Gradient_AccumP19NeuralNetworkDevicePfS1_S1_S1_S1_E13shared_hidden+492], %f8;
	ld.global.f32 	%f9, [%rd1+496];
	st.shared.f32 	[_ZZ42forwardKernalOutput_Softmax_Gradient_AccumP19NeuralNetworkDevicePfS1_S1_S1_S1_E13shared_hidden+496], %f9;
	ld.global.f32 	%f10, [%rd1+500];
	st.shared.f32 	[_ZZ42forwardKernalOutput_Softmax_Gradient_AccumP19NeuralNetworkDevicePfS1_S1_S1_S1_E13shared_hidden+500], %f10;
	ld.global.f32 	%f11, [%rd1+504];
	st.shared.f32 	[_ZZ42forwardKernalOutput_Softmax_Gradient_AccumP19NeuralNetworkDevicePfS1_S1_S1_S1_E13shared_hidden+504], %f11;
	ld.global.f32 	%f12, [%rd1+508];
	st.shared.f32 	[_ZZ42forwardKernalOutput_Softmax_Gradient_AccumP19NeuralNetworkDevicePfS1_S1_S1_S1_E13shared_hidden+508], %f12;
$L__BB1_5:
	cvta.to.global.u64 	%rd11, %rd3;
	bar.sync 	0;
	shl.b32 	%r26, %r2, 7;
	ld.global.u64 	%rd12, [%rd11+24];
	mul.wide.s32 	%rd13, %r2, 4;
	add.s64 	%rd14, %rd12, %rd13;
	ld.f32 	%f79, [%rd14];
	ld.global.u64 	%rd15, [%rd11+8];
	add.s64 	%rd2, %rd15, 32;
	mov.b32 	%r27, 32;
	mov.u32 	%r19, _ZZ42forwardKernalOutput_Softmax_Gradient_AccumP19NeuralNetworkDevicePfS1_S1_S1_S1_E13shared_hidden;
$L__BB1_6:
	mul.wide.s32 	%rd16, %r26, 4;
	add.s64 	%rd17, %rd2, %rd16;
	ld.f32 	%f13, [%rd17+-32];
	add.s32 	%r20, %r19, %r27;
	ld.shared.f32 	%f14, [%r20+-32];
	fma.rn.f32 	%f15, %f13, %f14, %f79;
	ld.f32 	%f16, [%rd17+-28];
	ld.shared.f32 	%f17, [%r20+-28];
	fma.rn.f32 	%f18, %f16, %f17, %f15;
	ld.f32 	%f19, [%rd17+-24];
	ld.shared.f32 	%f20, [%r20+-24];
	fma.rn.f32 	%f21, %f19, %f20, %f18;
	ld.f32 	%f22, [%rd17+-20];
	ld.shared.f32 	%f23, [%r20+-20];
	fma.rn.f32 	%f24, %f22, %f23, %f21;
	ld.f32 	%f25, [%rd17+-16];
	ld.shared.f32 	%f26, [%r20+-16];
	fma.rn.f32 	%f27, %f25, %f26, %f24;
	ld.f32 	%f28, [%rd17+-12];
	ld.shared.f32 	%f29, [%r20+-12];
	fma.rn.f32 	%f30, %f28, %f29, %f27;
	ld.f32 	%f31, [%rd17+-8];
	ld.shared.f32 	%f32, [%r20+-8];
	fma.rn.f32 	%f33, %f31, %f32, %f30;
	ld.f32 	%f34, [%rd17+-4];
	ld.shared.f32 	%f35, [%r20+-4];
	fma.rn.f32 	%f36, %f34, %f35, %f33;
	ld.f32 	%f37, [%rd17];
	ld.shared.f32 	%f38, [%r20];
	fma.rn.f32 	%f39, %f37, %f38, %f36;
	ld.f32 	%f40, [%rd17+4];
	ld.shared.f32 	%f41, [%r20+4];
	fma.rn.f32 	%f42, %f40, %f41, %f39;
	ld.f32 	%f43, [%rd17+8];
	ld.shared.f32 	%f44, [%r20+8];
	fma.rn.f32 	%f45, %f43, %f44, %f42;
	ld.f32 	%f46, [%rd17+12];
	ld.shared.f32 	%f47, [%r20+12];
	fma.rn.f32 	%f48, %f46, %f47, %f45;
	ld.f32 	%f49, [%rd17+16];
	ld.shared.f32 	%f50, [%r20+16];
	fma.rn.f32 	%f51, %f49, %f50, %f48;
	ld.f32 	%f52, [%rd17+20];
	ld.shared.f32 	%f53, [%r20+20];
	fma.rn.f32 	%f54, %f52, %f53, %f51;
	ld.f32 	%f55, [%rd17+24];
	ld.shared.f32 	%f56, [%r20+24];
	fma.rn.f32 	%f57, %f55, %f56, %f54;
	ld.f32 	%f58, [%rd17+28];
	ld.shared.f32 	%f59, [%r20+28];
	fma.rn.f32 	%f79, %f58, %f59, %f57;
	add.s32 	%r27, %r27, 64;
	add.s32 	%r26, %r26, 16;
	setp.ne.s32 	%p4, %r27, 544;
	@%p4 bra 	$L__BB1_6;
	setp.ne.s32 	%p5, %r1, 0;
	@%p5 bra 	$L__BB1_9;
	mov.b32 	%r21, 0;
	st.shared.u32 	[_ZZ42forwardKernalOutput_Softmax_Gradient_AccumP19NeuralNetworkDevicePfS1_S1_S1_S1_E3sum], %r21;
$L__BB1_9:
	cvta.to.global.u64 	%rd18, %rd4;
	cvta.to.global.u64 	%rd19, %rd5;
	cvta.to.global.u64 	%rd20, %rd6;
	cvta.to.global.u64 	%rd21, %rd7;
	fma.rn.f32 	%f60, %f79, 0f3BBB989D, 0f3F000000;
	cvt.sat.f32.f32 	%f61, %f60;
	mov.f32 	%f62, 0f4B400001;
	mov.f32 	%f63, 0f437C0000;
	fma.rm.f32 	%f64, %f61, %f63, %f62;
	add.f32 	%f65, %f64, 0fCB40007F;
	neg.f32 	%f66, %f65;
	fma.rn.f32 	%f67, %f79, 0f3FB8AA3B, %f66;
	fma.rn.f32 	%f68, %f79, 0f32A57060, %f67;
	mov.b32 	%r22, %f64;
	shl.b32 	%r23, %r22, 23;
	mov.b32 	%f69, %r23;
	ex2.approx.ftz.f32 	%f70, %f68;
	mul.f32 	%f71, %f70, %f69;
	bar.sync 	0;
	atom.shared.add.f32 	%f72, [_ZZ42forwardKernalOutput_Softmax_Gradient_AccumP19NeuralNetworkDevicePfS1_S1_S1_S1_E3sum], %f71;
	bar.sync 	0;
	ld.shared.f32 	%f73, [_ZZ42forwardKernalOutput_Softmax_Gradient_AccumP19NeuralNetworkDevicePfS1_S1_S1_S1_E3sum];
	div.rn.f32 	%f74, %f71, %f73;
	add.s64 	%rd23, %rd18, %rd13;
	st.global.f32 	[%rd23], %f74;
	bar.sync 	0;
	add.s64 	%rd24, %rd19, %rd13;
	ld.global.f32 	%f75, [%rd24];
	sub.f32 	%f76, %f74, %f75;
	add.s64 	%rd25, %rd20, %rd13;
	st.global.f32 	[%rd25], %f76;
	add.s64 	%rd26, %rd21, %rd13;
	ld.global.f32 	%f77, [%rd26];
	add.f32 	%f78, %f76, %f77;
	st.global.f32 	[%rd26], %f78;
	ret;

}
	// .globl	_Z28computerHiddenGradient_AccumP19NeuralNetworkDevicePfS1_S1_S1_
.visible .entry _Z28computerHiddenGradient_AccumP19NeuralNetworkDevicePfS1_S1_S1_(
	.param .u64 .ptr .align 1 _Z28computerHiddenGradient_AccumP19NeuralNetworkDevicePfS1_S1_S1__param_0,
	.param .u64 .ptr .align 1 _Z28computerHiddenGradient_AccumP19NeuralNetworkDevicePfS1_S1_S1__param_1,
	.param .u64 .ptr .align 1 _Z28computerHiddenGradient_AccumP19NeuralNetworkDevicePfS1_S1_S1__param_2,
	.param .u64 .ptr .align 1 _Z28computerHiddenGradient_AccumP19NeuralNetworkDevicePfS1_S1_S1__param_3,
	.param .u64 .ptr .align 1 _Z28computerHiddenGradient_AccumP19NeuralNetworkDevicePfS1_S1_S1__param_4
)
{
	.reg .pred 	%p<2>;
	.reg .b32 	%r<2>;
	.reg .b32 	%f<36>;
	.reg .b64 	%rd<18>;

	ld.param.u64 	%rd1, [_Z28computerHiddenGradient_AccumP19NeuralNetworkDevicePfS1_S1_S1__param_0];
	ld.param.u64 	%rd2, [_Z28computerHiddenGradient_AccumP19NeuralNetworkDevicePfS1_S1_S1__param_1];
	ld.param.u64 	%rd3, [_Z28computerHiddenGradient_AccumP19NeuralNetworkDevicePfS1_S1_S1__param_2];
	ld.param.u64 	%rd4, [_Z28computerHiddenGradient_AccumP19NeuralNetworkDevicePfS1_S1_S1__param_3];
	ld.param.u64 	%rd5, [_Z28computerHiddenGradient_AccumP19NeuralNetworkDevicePfS1_S1_S1__param_4];
	cvta.to.global.u64 	%rd6, %rd4;
	mov.u32 	%r1, %tid.x;
	mul.wide.u32 	%rd7, %r1, 4;
	add.s64 	%rd8, %rd6, %rd7;
	cvta.to.global.u64 	%rd9, %rd1;
	ld.global.u64 	%rd10, [%rd9+8];
	cvta.to.global.u64 	%rd11, %rd10;
	ld.global.f32 	%f1, [%rd8];
	cvta.to.global.u64 	%rd12, %rd2;
	add.s64 	%rd13, %rd11, %rd7;
	ld.global.f32 	%f2, [%rd13];
	ld.global.f32 	%f3, [%rd12];
	fma.rn.f32 	%f4, %f2, %f3, 0f00000000;
	ld.global.f32 	%f5, [%rd13+512];
	ld.global.f32 	%f6, [%rd12+4];
	fma.rn.f32 	%f7, %f5, %f6, %f4;
	ld.global.f32 	%f8, [%rd13+1024];
	ld.global.f32 	%f9, [%rd12+8];
	fma.rn.f32 	%f10, %f8, %f9, %f7;
	ld.global.f32 	%f11, [%rd13+1536];
	ld.global.f32 	%f12, [%rd12+12];
	fma.rn.f32 	%f13, %f11, %f12, %f10;
	ld.global.f32 	%f14, [%rd13+2048];
	ld.global.f32 	%f15, [%rd12+16];
	fma.rn.f32 	%f16, %f14, %f15, %f13;
	ld.global.f32 	%f17, [%rd13+2560];
	ld.global.f32 	%f18, [%rd12+20];
	fma.rn.f32 	%f19, %f17, %f18, %f16;
	ld.global.f32 	%f20, [%rd13+3072];
	ld.global.f32 	%f21, [%rd12+24];
	fma.rn.f32 	%f22, %f20, %f21, %f19;
	ld.global.f32 	%f23, [%rd13+3584];
	ld.global.f32 	%f24, [%rd12+28];
	fma.rn.f32 	%f25, %f23, %f24, %f22;
	ld.global.f32 	%f26, [%rd13+4096];
	ld.global.f32 	%f27, [%rd12+32];
	fma.rn.f32 	%f28, %f26, %f27, %f25;
	ld.global.f32 	%f29, [%rd13+4608];
	ld.global.f32 	%f30, [%rd12+36];
	fma.rn.f32 	%f31, %f29, %f30, %f28;
	cvta.to.global.u64 	%rd14, %rd3;
	cvta.to.global.u64 	%rd15, %rd5;
	setp.gt.f32 	%p1, %f1, 0f00000000;
	selp.f32 	%f32, 0f3F800000, 0f00000000, %p1;
	mul.f32 	%f33, %f31, %f32;
	add.s64 	%rd16, %rd14, %rd7;
	st.global.f32 	[%rd16], %f33;
	add.s64 	%rd17, %rd15, %rd7;
	ld.global.f32 	%f34, [%rd17];
	add.f32 	%f35, %f33, %f34;
	st.global.f32 	[%rd17], %f35;
	ret;

}
	// .globl	_Z17updateOutputLayerP19NeuralNetworkDevicePfS1_
.visible .entry _Z17updateOutputLayerP19NeuralNetworkDevicePfS1_(
	.param .u64 .ptr .align 1 _Z17updateOutputLayerP19NeuralNetworkDevicePfS1__param_0,
	.param .u64 .ptr .align 1 _Z17updateOutputLayerP19NeuralNetworkDevicePfS1__param_1,
	.param .u64 .ptr .align 1 _Z17updateOutputLayerP19NeuralNetworkDevicePfS1__param_2
)
{
	.reg .pred 	%p<2>;
	.reg .b32 	%r<5>;
	.reg .b32 	%f<8>;
	.reg .b64 	%rd<18>;
	.reg .b64 	%fd<14>;

	ld.param.u64 	%rd1, [_Z17updateOutputLayerP19NeuralNetworkDevicePfS1__param_0];
	ld.param.u64 	%rd2, [_Z17updateOutputLayerP19NeuralNetworkDevicePfS1__param_1];
	ld.param.u64 	%rd3, [_Z17updateOutputLayerP19NeuralNetworkDevicePfS1__param_2];
	cvta.to.global.u64 	%rd4, %rd1;
	cvta.to.global.u64 	%rd5, %rd3;
	cvta.to.global.u64 	%rd6, %rd2;
	mov.u32 	%r1, %ctaid.x;
	mov.u32 	%r2, %tid.x;
	mul.wide.u32 	%rd7, %r1, 4;
	add.s64 	%rd8, %rd6, %rd7;
	ld.global.f32 	%f1, [%rd8];
	cvt.f64.f32 	%fd1, %f1;
	mul.f64 	%fd2, %fd1, 0d3F847AE147AE147B;
	mul.f64 	%fd3, %fd2, 0d3FE0000000000000;
	mul.wide.u32 	%rd9, %r2, 4;
	add.s64 	%rd10, %rd5, %rd9;
	ld.global.f32 	%f2, [%rd10];
	cvt.f64.f32 	%fd4, %f2;
	mul.f64 	%fd5, %fd3, %fd4;
	ld.global.u64 	%rd11, [%rd4+8];
	cvta.to.global.u64 	%rd12, %rd11;
	shl.b32 	%r3, %r1, 7;
	add.s32 	%r4, %r3, %r2;
	mul.wide.u32 	%rd13, %r4, 4;
	add.s64 	%rd14, %rd12, %rd13;
	ld.global.f32 	%f3, [%rd14];
	cvt.f64.f32 	%fd6, %f3;
	sub.f64 	%fd7, %fd6, %fd5;
	cvt.rn.f32.f64 	%f4, %fd7;
	st.global.f32 	[%rd14], %f4;
	setp.eq.s32 	%p1, %r2, 0;
	selp.f64 	%fd8, 0d3F847AE147AE147B, 0d0000000000000000, %p1;
	ld.global.f32 	%f5, [%rd8];
	cvt.f64.f32 	%fd9, %f5;
	mul.f64 	%fd10, %fd8, %fd9;
	mul.f64 	%fd11, %fd10, 0d3FE0000000000000;
	ld.global.u64 	%rd15, [%rd4+24];
	cvta.to.global.u64 	%rd16, %rd15;
	add.s64 	%rd17, %rd16, %rd7;
	ld.global.f32 	%f6, [%rd17];
	cvt.f64.f32 	%fd12, %f6;
	sub.f64 	%fd13, %fd12, %fd11;
	cvt.rn.f32.f64 	%f7, %fd13;
	st.global.f32 	[%rd17], %f7;
	ret;

}
	// .globl	_Z17updateHiddenLayerP19NeuralNetworkDevicePfS1_
.visible .entry _Z17updateHiddenLayerP19NeuralNetworkDevicePfS1_(
	.param .u64 .ptr .align 1 _Z17updateHiddenLayerP19NeuralNetworkDevicePfS1__param_0,
	.param .u64 .ptr .align 1 _Z17updateHiddenLayerP19NeuralNetworkDevicePfS1__param_1,
	.param .u64 .ptr .align 1 _Z17updateHiddenLayerP19NeuralNetworkDevicePfS1__param_2
)
{
	.reg .pred 	%p<2>;
	.reg .b32 	%r<4>;
	.reg .b32 	%f<8>;
	.reg .b64 	%rd<18>;
	.reg .b64 	%fd<14>;

	ld.param.u64 	%rd1, [_Z17updateHiddenLayerP19NeuralNetworkDevicePfS1__param_0];
	ld.param.u64 	%rd2, [_Z17updateHiddenLayerP19NeuralNetworkDevicePfS1__param_1];
	ld.param.u64 	%rd3, [_Z17updateHiddenLayerP19NeuralNetworkDevicePfS1__param_2];
	cvta.to.global.u64 	%rd4, %rd1;
	cvta.to.global.u64 	%rd5, %rd3;
	cvta.to.global.u64 	%rd6, %rd2;
	mov.u32 	%r1, %ctaid.x;
	mov.u32 	%r2, %tid.x;
	mul.wide.u32 	%rd7, %r1, 4;
	add.s64 	%rd8, %rd6, %rd7;
	ld.global.f32 	%f1, [%rd8];
	cvt.f64.f32 	%fd1, %f1;
	mul.f64 	%fd2, %fd1, 0d3F847AE147AE147B;
	mul.f64 	%fd3, %fd2, 0d3FE0000000000000;
	mul.wide.u32 	%rd9, %r2, 4;
	add.s64 	%rd10, %rd5, %rd9;
	ld.global.f32 	%f2, [%rd10];
	cvt.f64.f32 	%fd4, %f2;
	mul.f64 	%fd5, %fd3, %fd4;
	ld.global.u64 	%rd11, [%rd4];
	cvta.to.global.u64 	%rd12, %rd11;
	mad.lo.s32 	%r3, %r1, 784, %r2;
	mul.wide.u32 	%rd13, %r3, 4;
	add.s64 	%rd14, %rd12, %rd13;
	ld.global.f32 	%f3, [%rd14];
	cvt.f64.f32 	%fd6, %f3;
	sub.f64 	%fd7, %fd6, %fd5;
	cvt.rn.f32.f64 	%f4, %fd7;
	st.global.f32 	[%rd14], %f4;
	setp.eq.s32 	%p1, %r2, 0;
	selp.f64 	%fd8, 0d3F847AE147AE147B, 0d0000000000000000, %p1;
	ld.global.f32 	%f5, [%rd8];
	cvt.f64.f32 	%fd9, %f5;
	mul.f64 	%fd10, %fd8, %fd9;
	mul.f64 	%fd11, %fd10, 0d3FE0000000000000;
	ld.global.u64 	%rd15, [%rd4+16];
	cvta.to.global.u64 	%rd16, %rd15;
	add.s64 	%rd17, %rd16, %rd7;
	ld.global.f32 	%f6, [%rd17];
	cvt.f64.f32 	%fd12, %f6;
	sub.f64 	%fd13, %fd12, %fd11;
	cvt.rn.f32.f64 	%f7, %fd13;
	st.global.f32 	[%rd17], %f7;
	ret;

}
	// .globl	_Z20updateWeightsUnifiedP19NeuralNetworkDevicePKfS2_S2_S2_
.visible .entry _Z20updateWeightsUnifiedP19NeuralNetworkDevicePKfS2_S2_S2_(
	.param .u64 .ptr .align 1 _Z20updateWeightsUnifiedP19NeuralNetworkDevicePKfS2_S2_S2__param_0,
	.param .u64 .ptr .align 1 _Z20updateWeightsUnifiedP19NeuralNetworkDevicePKfS2_S2_S2__param_1,
	.param .u64 .ptr .align 1 _Z20updateWeightsUnifiedP19NeuralNetworkDevicePKfS2_S2_S2__param_2,
	.param .u64 .ptr .align 1 _Z20updateWeightsUnifiedP19NeuralNetworkDevicePKfS2_S2_S2__param_3,
	.param .u64 .ptr .align 1 _Z20updateWeightsUnifiedP19NeuralNetworkDevicePKfS2_S2_S2__param_4
)
{
	.reg .pred 	%p<6>;
	.reg .b32 	%r<7>;
	.reg .b32 	%f<15>;
	.reg .b64 	%rd<35>;
	.reg .b64 	%fd<21>;

	ld.param.u64 	%rd8, [_Z20updateWeightsUnifiedP19NeuralNetworkDevicePKfS2_S2_S2__param_0];
	ld.param.u64 	%rd4, [_Z20updateWeightsUnifiedP19NeuralNetworkDevicePKfS2_S2_S2__param_1];
	ld.param.u64 	%rd5, [_Z20updateWeightsUnifiedP19NeuralNetworkDevicePKfS2_S2_S2__param_2];
	ld.param.u64 	%rd6, [_Z20updateWeightsUnifiedP19NeuralNetworkDevicePKfS2_S2_S2__param_3];
	ld.param.u64 	%rd7, [_Z20updateWeightsUnifiedP19NeuralNetworkDevicePKfS2_S2_S2__param_4];
	cvta.to.global.u64 	%rd1, %rd8;
	mov.u32 	%r1, %ctaid.x;
	mov.u32 	%r2, %tid.x;
	setp.gt.u32 	%p1, %r1, 9;
	@%p1 bra 	$L__BB5_4;
	setp.gt.u32 	%p4, %r2, 127;
	@%p4 bra 	$L__BB5_7;
	cvta.to.global.u64 	%rd22, %rd4;
	mul.wide.u32 	%rd23, %r1, 4;
	add.s64 	%rd2, %rd22, %rd23;
	ld.global.f32 	%f8, [%rd2];
	cvt.f64.f32 	%fd11, %f8;
	mul.f64 	%fd12, %fd11, 0dBF847AE147AE147B;
	mul.f64 	%fd13, %fd12, 0d3FE0000000000000;
	cvta.to.global.u64 	%rd24, %rd5;
	mul.wide.u32 	%rd25, %r2, 4;
	add.s64 	%rd26, %rd24, %rd25;
	ld.global.f32 	%f9, [%rd26];
	cvt.f64.f32 	%fd14, %f9;
	ld.global.u64 	%rd27, [%rd1+8];
	cvta.to.global.u64 	%rd28, %rd27;
	shl.b32 	%r5, %r1, 7;
	add.s32 	%r6, %r5, %r2;
	mul.wide.u32 	%rd29, %r6, 4;
	add.s64 	%rd30, %rd28, %rd29;
	ld.global.f32 	%f10, [%rd30];
	cvt.f64.f32 	%fd15, %f10;
	fma.rn.f64 	%fd16, %fd13, %fd14, %fd15;
	cvt.rn.f32.f64 	%f11, %fd16;
	st.global.f32 	[%rd30], %f11;
	setp.ne.s32 	%p5, %r2, 0;
	@%p5 bra 	$L__BB5_7;
	ld.global.f32 	%f12, [%rd2];
	cvt.f64.f32 	%fd17, %f12;
	mul.f64 	%fd18, %fd17, 0dBF847AE147AE147B;
	ld.global.u64 	%rd31, [%rd1+24];
	cvta.to.global.u64 	%rd32, %rd31;
	add.s64 	%rd34, %rd32, %rd23;
	ld.global.f32 	%f13, [%rd34];
	cvt.f64.f32 	%fd19, %f13;
	fma.rn.f64 	%fd20, %fd18, 0d3FE0000000000000, %fd19;
	cvt.rn.f32.f64 	%f14, %fd20;
	st.global.f32 	[%rd34], %f14;
	bra.uni 	$L__BB5_7;
$L__BB5_4:
	setp.gt.u32 	%p2, %r2, 783;
	@%p2 bra 	$L__BB5_7;
	add.s32 	%r3, %r1, -10;
	cvta.to.global.u64 	%rd9, %rd6;
	mul.wide.u32 	%rd10, %r3, 4;
	add.s64 	%rd3, %rd9, %rd10;
	ld.global.f32 	%f1, [%rd3];
	cvt.f64.f32 	%fd1, %f1;
	mul.f64 	%fd2, %fd1, 0dBF847AE147AE147B;
	mul.f64 	%fd3, %fd2, 0d3FE0000000000000;
	cvta.to.global.u64 	%rd11, %rd7;
	mul.wide.u32 	%rd12, %r2, 4;
	add.s64 	%rd13, %rd11, %rd12;
	ld.global.f32 	%f2, [%rd13];
	cvt.f64.f32 	%fd4, %f2;
	ld.global.u64 	%rd14, [%rd1];
	cvta.to.global.u64 	%rd15, %rd14;
	mad.lo.s32 	%r4, %r3, 784, %r2;
	mul.wide.u32 	%rd16, %r4, 4;
	add.s64 	%rd17, %rd15, %rd16;
	ld.global.f32 	%f3, [%rd17];
	cvt.f64.f32 	%fd5, %f3;
	fma.rn.f64 	%fd6, %fd3, %fd4, %fd5;
	cvt.rn.f32.f64 	%f4, %fd6;
	st.global.f32 	[%rd17], %f4;
	setp.ne.s32 	%p3, %r2, 0;
	@%p3 bra 	$L__BB5_7;
	ld.global.f32 	%f5, [%rd3];
	cvt.f64.f32 	%fd7, %f5;
	mul.f64 	%fd8, %fd7, 0dBF847AE147AE147B;
	ld.global.u64 	%rd18, [%rd1+16];
	cvta.to.global.u64 	%rd19, %rd18;
	add.s64 	%rd21, %rd19, %rd10;
	ld.global.f32 	%f6, [%rd21];
	cvt.f64.f32 	%fd9, %f6;
	fma.rn.f64 	%fd10, %fd8, 0d3FE0000000000000, %fd9;
	cvt.rn.f32.f64 	%f7, %fd10;
	st.global.f32 	[%rd21], %f7;
$L__BB5_7:
	ret;

}
	// .globl	_Z11findCorrectPfPiS_S_
.visible .entry _Z11findCorrectPfPiS_S_(
	.param .u64 .ptr .align 1 _Z11findCorrectPfPiS_S__param_0,
	.param .u64 .ptr .align 1 _Z11findCorrectPfPiS_S__param_1,
	.param .u64 .ptr .align 1 _Z11findCorrectPfPiS_S__param_2,
	.param .u64 .ptr .align 1 _Z11findCorrectPfPiS_S__param_3
)
{
	.reg .pred 	%p<52>;
	.reg .b32 	%r<63>;
	.reg .b32 	%f<288>;
	.reg .b64 	%rd<41>;

	ld.param.u64 	%rd1, [_Z11findCorrectPfPiS_S__param_0];
	ld.param.u64 	%rd2, [_Z11findCorrectPfPiS_S__param_1];
	ld.param.u64 	%rd3, [_Z11findCorrectPfPiS_S__param_2];
	ld.param.u64 	%rd4, [_Z11findCorrectPfPiS_S__param_3];
	cvta.to.global.u64 	%rd5, %rd4;
	cvta.to.global.u64 	%rd6, %rd3;
	cvta.to.global.u64 	%rd7, %rd1;
	ld.global.f32 	%f1, [%rd7];
	ld.global.f32 	%f2, [%rd5];
	ld.global.f32 	%f3, [%rd6];
	setp.lt.f32 	%p1, %f3, 0f00800000;
	mul.f32 	%f4, %f3, 0f4B000000;
	selp.f32 	%f5, %f4, %f3, %p1;
	selp.f32 	%f6, 0fC1B80000, 0f00000000, %p1;
	mov.b32 	%r1, %f5;
	add.s32 	%r2, %r1, -1059760811;
	and.b32  	%r3, %r2, -8388608;
	sub.s32 	%r4, %r1, %r3;
	mov.b32 	%f7, %r4;
	cvt.rn.f32.s32 	%f8, %r3;
	fma.rn.f32 	%f9, %f8, 0f34000000, %f6;
	add.f32 	%f10, %f7, 0fBF800000;
	fma.rn.f32 	%f11, %f10, 0fBE055027, 0f3E1039F6;
	fma.rn.f32 	%f12, %f11, %f10, 0fBDF8CDCC;
	fma.rn.f32 	%f13, %f12, %f10, 0f3E0F2955;
	fma.rn.f32 	%f14, %f13, %f10, 0fBE2AD8B9;
	fma.rn.f32 	%f15, %f14, %f10, 0f3E4CED0B;
	fma.rn.f32 	%f16, %f15, %f10, 0fBE7FFF22;
	fma.rn.f32 	%f17, %f16, %f10, 0f3EAAAA78;
	fma.rn.f32 	%f18, %f17, %f10, 0fBF000000;
	mul.f32 	%f19, %f10, %f18;
	fma.rn.f32 	%f20, %f19, %f10, %f10;
	fma.rn.f32 	%f21, %f9, 0f3F317218, %f20;
	setp.gt.u32 	%p2, %r1, 2139095039;
	fma.rn.f32 	%f22, %f5, 0f7F800000, 0f7F800000;
	selp.f32 	%f23, %f22, %f21, %p2;
	setp.eq.f32 	%p3, %f5, 0f00000000;
	selp.f32 	%f24, 0fFF800000, %f23, %p3;
	mul.f32 	%f25, %f2, %f24;
	sub.f32 	%f26, %f1, %f25;
	ld.global.f32 	%f27, [%rd5+4];
	ld.global.f32 	%f28, [%rd6+4];
	setp.lt.f32 	%p4, %f28, 0f00800000;
	mul.f32 	%f29, %f28, 0f4B000000;
	selp.f32 	%f30, %f29, %f28, %p4;
	selp.f32 	%f31, 0fC1B80000, 0f00000000, %p4;
	mov.b32 	%r5, %f30;
	add.s32 	%r6, %r5, -1059760811;
	and.b32  	%r7, %r6, -8388608;
	sub.s32 	%r8, %r5, %r7;
	mov.b32 	%f32, %r8;
	cvt.rn.f32.s32 	%f33, %r7;
	fma.rn.f32 	%f34, %f33, 0f34000000, %f31;
	add.f32 	%f35, %f32, 0fBF800000;
	fma.rn.f32 	%f36, %f35, 0fBE055027, 0f3E1039F6;
	fma.rn.f32 	%f37, %f36, %f35, 0fBDF8CDCC;
	fma.rn.f32 	%f38, %f37, %f35, 0f3E0F2955;
	fma.rn.f32 	%f39, %f38, %f35, 0fBE2AD8B9;
	fma.rn.f32 	%f40, %f39, %f35, 0f3E4CED0B;
	fma.rn.f32 	%f41, %f40, %f35, 0fBE7FFF22;
	fma.rn.f32 	%f42, %f41, %f35, 0f3EAAAA78;
	fma.rn.f32 	%f43, %f42, %f35, 0fBF000000;
	mul.f32 	%f44, %f35, %f43;
	fma.rn.f32 	%f45, %f44, %f35, %f35;
	fma.rn.f32 	%f46, %f34, 0f3F317218, %f45;
	setp.gt.u32 	%p5, %r5, 2139095039;
	fma.rn.f32 	%f47, %f30, 0f7F800000, 0f7F800000;
	selp.f32 	%f48, %f47, %f46, %p5;
	setp.eq.f32 	%p6, %f30, 0f00000000;
	selp.f32 	%f49, 0fFF800000, %f48, %p6;
	mul.f32 	%f50, %f27, %f49;
	sub.f32 	%f51, %f26, %f50;
	ld.global.f32 	%f52, [%rd5+8];
	ld.global.f32 	%f53, [%rd6+8];
	setp.lt.f32 	%p7, %f53, 0f00800000;
	mul.f32 	%f54, %f53, 0f4B000000;
	selp.f32 	%f55, %f54, %f53, %p7;
	selp.f32 	%f56, 0fC1B80000, 0f00000000, %p7;
	mov.b32 	%r9, %f55;
	add.s32 	%r10, %r9, -1059760811;
	and.b32  	%r11, %r10, -8388608;
	sub.s32 	%r12, %r9, %r11;
	mov.b32 	%f57, %r12;
	cvt.rn.f32.s32 	%f58, %r11;
	fma.rn.f32 	%f59, %f58, 0f34000000, %f56;
	add.f32 	%f60, %f57, 0fBF800000;
	fma.rn.f32 	%f61, %f60, 0fBE055027, 0f3E1039F6;
	fma.rn.f32 	%f62, %f61, %f60, 0fBDF8CDCC;
	fma.rn.f32 	%f63, %f62, %f60, 0f3E0F2955;
	fma.rn.f32 	%f64, %f63, %f60, 0fBE2AD8B9;
	fma.rn.f32 	%f65, %f64, %f60, 0f3E4CED0B;
	fma.rn.f32 	%f66, %f65, %f60, 0fBE7FFF22;
	fma.rn.f32 	%f67, %f66, %f60, 0f3EAAAA78;
	fma.rn.f32 	%f68, %f67, %f60, 0fBF000000;
	mul.f32 	%f69, %f60, %f68;
	fma.rn.f32 	%f70, %f69, %f60, %f60;
	fma.rn.f32 	%f71, %f59, 0f3F317218, %f70;
	setp.gt.u32 	%p8, %r9, 2139095039;
	fma.rn.f32 	%f72, %f55, 0f7F800000, 0f7F800000;
	selp.f32 	%f73, %f72, %f71, %p8;
	setp.eq.f32 	%p9, %f55, 0f00000000;
	selp.f32 	%f74, 0fFF800000, %f73, %p9;
	mul.f32 	%f75, %f52, %f74;
	sub.f32 	%f76, %f51, %f75;
	ld.global.f32 	%f77, [%rd5+12];
	ld.global.f32 	%f78, [%rd6+12];
	setp.lt.f32 	%p10, %f78, 0f00800000;
	mul.f32 	%f79, %f78, 0f4B000000;
	selp.f32 	%f80, %f79, %f78, %p10;
	selp.f32 	%f81, 0fC1B80000, 0f00000000, %p10;
	mov.b32 	%r13, %f80;
	add.s32 	%r14, %r13, -1059760811;
	and.b32  	%r15, %r14, -8388608;
	sub.s32 	%r16, %r13, %r15;
	mov.b32 	%f82, %r16;
	cvt.rn.f32.s32 	%f83, %r15;
	fma.rn.f32 	%f84, %f83, 0f34000000, %f81;
	add.f32 	%f85, %f82, 0fBF800000;
	fma.rn.f32 	%f86, %f85, 0fBE055027, 0f3E1039F6;
	fma.rn.f32 	%f87, %f86, %f85, 0fBDF8CDCC;
	fma.rn.f32 	%f88, %f87, %f85, 0f3E0F2955;
	fma.rn.f32 	%f89, %f88, %f85, 0fBE2AD8B9;
	fma.rn.f32 	%f90, %f89, %f85, 0f3E4CED0B;
	fma.rn.f32 	%f91, %f90, %f85, 0fBE7FFF22;
	fma.rn.f32 	%f92, %f91, %f85, 0f3EAAAA78;
	fma.rn.f32 	%f93, %f92, %f85, 0fBF000000;
	mul.f32 	%f94, %f85, %f93;
	fma.rn.f32 	%f95, %f94, %f85, %f85;
	fma.rn.f32 	%f96, %f84, 0f3F317218, %f95;
	setp.gt.u32 	%p11, %r13, 2139095039;
	fma.rn.f32 	%f97, %f80, 0f7F800000, 0f7F800000;
	selp.f32 	%f98, %f97, %f96, %p11;
	setp.eq.f32 	%p12, %f80, 0f00000000;
	selp.f32 	%f99, 0fFF800000, %f98, %p12;
	mul.f32 	%f100, %f77, %f99;
	sub.f32 	%f101, %f76, %f100;
	ld.global.f32 	%f102, [%rd5+16];
	ld.global.f32 	%f103, [%rd6+16];
	setp.lt.f32 	%p13, %f103, 0f00800000;
	mul.f32 	%f104, %f103, 0f4B000000;
	selp.f32 	%f105, %f104, %f103, %p13;
	selp.f32 	%f106, 0fC1B80000, 0f00000000, %p13;
	mov.b32 	%r17, %f105;
	add.s32 	%r18, %r17, -1059760811;
	and.b32  	%r19, %r18, -8388608;
	sub.s32 	%r20, %r17, %r19;
	mov.b32 	%f107, %r20;
	cvt.rn.f32.s32 	%f108, %r19;
	fma.rn.f32 	%f109, %f108, 0f34000000, %f106;
	add.f32 	%f110, %f107, 0fBF800000;
	fma.rn.f32 	%f111, %f110, 0fBE055027, 0f3E1039F6;
	fma.rn.f32 	%f112, %f111, %f110, 0fBDF8CDCC;
	fma.rn.f32 	%f113, %f112, %f110, 0f3E0F2955;
	fma.rn.f32 	%f114, %f113, %f110, 0fBE2AD8B9;
	fma.rn.f32 	%f115, %f114, %f110, 0f3E4CED0B;
	fma.rn.f32 	%f116, %f115, %f110, 0fBE7FFF22;
	fma.rn.f32 	%f117, %f116, %f110, 0f3EAAAA78;
	fma.rn.f32 	%f118, %f117, %f110, 0fBF000000;
	mul.f32 	%f119, %f110, %f118;
	fma.rn.f32 	%f120, %f119, %f110, %f110;
	fma.rn.f32 	%f121, %f109, 0f3F317218, %f120;
	setp.gt.u32 	%p14, %r17, 2139095039;
	fma.rn.f32 	%f122, %f105, 0f7F800000, 0f7F800000;
	selp.f32 	%f123, %f122, %f121, %p14;
	setp.eq.f32 	%p15, %f105, 0f00000000;
	selp.f32 	%f124, 0fFF800000, %f123, %p15;
	mul.f32 	%f125, %f102, %f124;
	sub.f32 	%f126, %f101, %f125;
	ld.global.f32 	%f127, [%rd5+20];
	ld.global.f32 	%f128, [%rd6+20];
	setp.lt.f32 	%p16, %f128, 0f00800000;
	mul.f32 	%f129, %f128, 0f4B000000;
	selp.f32 	%f130, %f129, %f128, %p16;
	selp.f32 	%f131, 0fC1B80000, 0f00000000, %p16;
	mov.b32 	%r21, %f130;
	add.s32 	%r22, %r21, -1059760811;
	and.b32  	%r23, %r22, -8388608;
	sub.s32 	%r24, %r21, %r23;
	mov.b32 	%f132, %r24;
	cvt.rn.f32.s32 	%f133, %r23;
	fma.rn.f32 	%f134, %f133, 0f34000000, %f131;
	add.f32 	%f135, %f132, 0fBF800000;
	fma.rn.f32 	%f136, %f135, 0fBE055027, 0f3E1039F6;
	fma.rn.f32 	%f137, %f136, %f135, 0fBDF8CDCC;
	fma.rn.f32 	%f138, %f137, %f135, 0f3E0F2955;
	fma.rn.f32 	%f139, %f138, %f135, 0fBE2AD8B9;
	fma.rn.f32 	%f140, %f139, %f135, 0f3E4CED0B;
	fma.rn.f32 	%f141, %f140, %f135, 0fBE7FFF22;
	fma.rn.f32 	%f142, %f141, %f135, 0f3EAAAA78;
	fma.rn.f32 	%f143, %f142, %f135, 0fBF000000;
	mul.f32 	%f144, %f135, %f143;
	fma.rn.f32 	%f145, %f144, %f135, %f135;
	fma.rn.f32 	%f146, %f134, 0f3F317218, %f145;
	setp.gt.u32 	%p17, %r21, 2139095039;
	fma.rn.f32 	%f147, %f130, 0f7F800000, 0f7F800000;
	selp.f32 	%f148, %f147, %f146, %p17;
	setp.eq.f32 	%p18, %f130, 0f00000000;
	selp.f32 	%f149, 0fFF800000, %f148, %p18;
	mul.f32 	%f150, %f127, %f149;
	sub.f32 	%f151, %f126, %f150;
	ld.global.f32 	%f152, [%rd5+24];
	ld.global.f32 	%f153, [%rd6+24];
	setp.lt.f32 	%p19, %f153, 0f00800000;
	mul.f32 	%f154, %f153, 0f4B000000;
	selp.f32 	%f155, %f154, %f153, %p19;
	selp.f32 	%f156, 0fC1B80000, 0f00000000, %p19;
	mov.b32 	%r25, %f155;
	add.s32 	%r26, %r25, -1059760811;
	and.b32  	%r27, %r26, -8388608;
	sub.s32 	%r28, %r25, %r27;
	mov.b32 	%f157, %r28;
	cvt.rn.f32.s32 	%f158, %r27;
	fma.rn.f32 	%f159, %f158, 0f34000000, %f156;
	add.f32 	%f160, %f157, 0fBF800000;
	fma.rn.f32 	%f161, %f160, 0fBE055027, 0f3E1039F6;
	fma.rn.f32 	%f162, %f161, %f160, 0fBDF8CDCC;
	fma.rn.f32 	%f163, %f162, %f160, 0f3E0F2955;
	fma.rn.f32 	%f164, %f163, %f160, 0fBE2AD8B9;
	fma.rn.f32 	%f165, %f164, %f160, 0f3E4CED0B;
	fma.rn.f32 	%f166, %f165, %f160, 0fBE7FFF22;
	fma.rn.f32 	%f167, %f166, %f160, 0f3EAAAA78;
	fma.rn.f32 	%f168, %f167, %f160, 0fBF000000;
	mul.f32 	%f169, %f160, %f168;
	fma.rn.f32 	%f170, %f169, %f160, %f160;
	fma.rn.f32 	%f171, %f159, 0f3F317218, %f170;
	setp.gt.u32 	%p20, %r25, 2139095039;
	fma.rn.f32 	%f172, %f155, 0f7F800000, 0f7F800000;
	selp.f32 	%f173, %f172, %f171, %p20;
	setp.eq.f32 	%p21, %f155, 0f00000000;
	selp.f32 	%f174, 0fFF800000, %f173, %p21;
	mul.f32 	%f175, %f152, %f174;
	sub.f32 	%f176, %f151, %f175;
	ld.global.f32 	%f177, [%rd5+28];
	ld.global.f32 	%f178, [%rd6+28];
	setp.lt.f32 	%p22, %f178, 0f00800000;
	mul.f32 	%f179, %f178, 0f4B000000;
	selp.f32 	%f180, %f179, %f178, %p22;
	selp.f32 	%f181, 0fC1B80000, 0f00000000, %p22;
	mov.b32 	%r29, %f180;
	add.s32 	%r30, %r29, -1059760811;
	and.b32  	%r31, %r30, -8388608;
	sub.s32 	%r32, %r29, %r31;
	mov.b32 	%f182, %r32;
	cvt.rn.f32.s32 	%f183, %r31;
	fma.rn.f32 	%f184, %f183, 0f34000000, %f181;
	add.f32 	%f185, %f182, 0fBF800000;
	fma.rn.f32 	%f186, %f185, 0fBE055027, 0f3E1039F6;
	fma.rn.f32 	%f187, %f186, %f185, 0fBDF8CDCC;
	fma.rn.f32 	%f188, %f187, %f185, 0f3E0F2955;
	fma.rn.f32 	%f189, %f188, %f185, 0fBE2AD8B9;
	fma.rn.f32 	%f190, %f189, %f185, 0f3E4CED0B;
	fma.rn.f32 	%f191, %f190, %f185, 0fBE7FFF22;
	fma.rn.f32 	%f192, %f191, %f185, 0f3EAAAA78;
	fma.rn.f32 	%f193, %f192, %f185, 0fBF000000;
	mul.f32 	%f194, %f185, %f193;
	fma.rn.f32 	%f195, %f194, %f185, %f185;
	fma.rn.f32 	%f196, %f184, 0f3F317218, %f195;
	setp.gt.u32 	%p23, %r29, 2139095039;
	fma.rn.f32 	%f197, %f180, 0f7F800000, 0f7F800000;
	selp.f32 	%f198, %f197, %f196, %p23;
	setp.eq.f32 	%p24, %f180, 0f00000000;
	selp.f32 	%f199, 0fFF800000, %f198, %p24;
	mul.f32 	%f200, %f177, %f199;
	sub.f32 	%f201, %f176, %f200;
	ld.global.f32 	%f202, [%rd5+32];
	ld.global.f32 	%f203, [%rd6+32];
	setp.lt.f32 	%p25, %f203, 0f00800000;
	mul.f32 	%f204, %f203, 0f4B000000;
	selp.f32 	%f205, %f204, %f203, %p25;
	selp.f32 	%f206, 0fC1B80000, 0f00000000, %p25;
	mov.b32 	%r33, %f205;
	add.s32 	%r34, %r33, -1059760811;
	and.b32  	%r35, %r34, -8388608;
	sub.s32 	%r36, %r33, %r35;
	mov.b32 	%f207, %r36;
	cvt.rn.f32.s32 	%f208, %r35;
	fma.rn.f32 	%f209, %f208, 0f34000000, %f206;
	add.f32 	%f210, %f207, 0fBF800000;
	fma.rn.f32 	%f211, %f210, 0fBE055027, 0f3E1039F6;
	fma.rn.f32 	%f212, %f211, %f210, 0fBDF8CDCC;
	fma.rn.f32 	%f213, %f212, %f210, 0f3E0F2955;
	fma.rn.f32 	%f214, %f213, %f210, 0fBE2AD8B9;
	fma.rn.f32 	%f215, %f214, %f210, 0f3E4CED0B;
	fma.rn.f32 	%f216, %f215, %f210, 0fBE7FFF22;
	fma.rn.f32 	%f217, %f216, %f210, 0f3EAAAA78;
	fma.rn.f32 	%f218, %f217, %f210, 0fBF000000;
	mul.f32 	%f219, %f210, %f218;
	fma.rn.f32 	%f220, %f219, %f210, %f210;
	fma.rn.f32 	%f221, %f209, 0f3F317218, %f220;
	setp.gt.u32 	%p26, %r33, 2139095039;
	fma.rn.f32 	%f222, %f205, 0f7F800000, 0f7F800000;
	selp.f32 	%f223, %f222, %f221, %p26;
	setp.eq.f32 	%p27, %f205, 0f00000000;
	selp.f32 	%f224, 0fFF800000, %f223, %p27;
	mul.f32 	%f225, %f202, %f224;
	sub.f32 	%f226, %f201, %f225;
	ld.global.f32 	%f227, [%rd5+36];
	ld.global.f32 	%f228, [%rd6+36];
	setp.lt.f32 	%p28, %f228, 0f00800000;
	mul.f32 	%f229, %f228, 0f4B000000;
	selp.f32 	%f230, %f229, %f228, %p28;
	selp.f32 	%f231, 0fC1B80000, 0f00000000, %p28;
	mov.b32 	%r37, %f230;
	add.s32 	%r38, %r37, -1059760811;
	and.b32  	%r39, %r38, -8388608;
	sub.s32 	%r40, %r37, %r39;
	mov.b32 	%f232, %r40;
	cvt.rn.f32.s32 	%f233, %r39;
	fma.rn.f32 	%f234, %f233, 0f34000000, %f231;
	add.f32 	%f235, %f232, 0fBF800000;
	fma.rn.f32 	%f236, %f235, 0fBE055027, 0f3E1039F6;
	fma.rn.f32 	%f237, %f236, %f235, 0fBDF8CDCC;
	fma.rn.f32 	%f238, %f237, %f235, 0f3E0F2955;
	fma.rn.f32 	%f239, %f238, %f235, 0fBE2AD8B9;
	fma.rn.f32 	%f240, %f239, %f235, 0f3E4CED0B;
	fma.rn.f32 	%f241, %f240, %f235, 0fBE7FFF22;
	fma.rn.f32 	%f242, %f241, %f235, 0f3EAAAA78;
	fma.rn.f32 	%f243, %f242, %f235, 0fBF000000;
	mul.f32 	%f244, %f235, %f243;
	fma.rn.f32 	%f245, %f244, %f235, %f235;
	fma.rn.f32 	%f246, %f234, 0f3F317218, %f245;
	setp.gt.u32 	%p29, %r37, 2139095039;
	fma.rn.f32 	%f247, %f230, 0f7F800000, 0f7F800000;
	selp.f32 	%f248, %f247, %f246, %p29;
	setp.eq.f32 	%p30, %f230, 0f00000000;
	selp.f32 	%f249, 0fFF800000, %f248, %p30;
	mul.f32 	%f250, %f227, %f249;
	sub.f32 	%f251, %f226, %f250;
	st.global.f32 	[%rd7], %f251;
	ld.global.f32 	%f252, [%rd6+4];
	ld.global.f32 	%f253, [%rd6];
	setp.gt.f32 	%p31, %f252, %f253;
	selp.u32 	%r41, 1, 0, %p31;
	ld.global.f32 	%f254, [%rd5+4];
	ld.global.f32 	%f255, [%rd5];
	setp.gt.f32 	%p32, %f254, %f255;
	selp.u32 	%r42, 1, 0, %p32;
	ld.global.f32 	%f256, [%rd6+8];
	mul.wide.u32 	%rd8, %r41, 4;
	add.s64 	%rd9, %rd6, %rd8;
	ld.global.f32 	%f257, [%rd9];
	setp.gt.f32 	%p33, %f256, %f257;
	selp.b32 	%r43, 2, %r41, %p33;
	ld.global.f32 	%f258, [%rd5+8];
	mul.wide.u32 	%rd10, %r42, 4;
	add.s64 	%rd11, %rd5, %rd10;
	ld.global.f32 	%f259, [%rd11];
	setp.gt.f32 	%p34, %f258, %f259;
	selp.b32 	%r44, 2, %r42, %p34;
	ld.global.f32 	%f260, [%rd6+12];
	mul.wide.u32 	%rd12, %r43, 4;
	add.s64 	%rd13, %rd6, %rd12;
	ld.global.f32 	%f261, [%rd13];
	setp.gt.f32 	%p35, %f260, %f261;
	selp.b32 	%r45, 3, %r43, %p35;
	ld.global.f32 	%f262, [%rd5+12];
	mul.wide.u32 	%rd14, %r44, 4;
	add.s64 	%rd15, %rd5, %rd14;
	ld.global.f32 	%f263, [%rd15];
	setp.gt.f32 	%p36, %f262, %f263;
	selp.b32 	%r46, 3, %r44, %p36;
	ld.global.f32 	%f264, [%rd6+16];
	mul.wide.u32 	%rd16, %r45, 4;
	add.s64 	%rd17, %rd6, %rd16;
	ld.global.f32 	%f265, [%rd17];
	setp.gt.f32 	%p37, %f264, %f265;
	selp.b32 	%r47, 4, %r45, %p37;
	ld.global.f32 	%f266, [%rd5+16];
	mul.wide.u32 	%rd18, %r46, 4;
	add.s64 	%rd19, %rd5, %rd18;
	ld.global.f32 	%f267, [%rd19];
	setp.gt.f32 	%p38, %f266, %f267;
	selp.b32 	%r48, 4, %r46, %p38;
	ld.global.f32 	%f268, [%rd6+20];
	mul.wide.u32 	%rd20, %r47, 4;
	add.s64 	%rd21, %rd6, %rd20;
	ld.global.f32 	%f269, [%rd21];
	setp.gt.f32 	%p39, %f268, %f269;
	selp.b32 	%r49, 5, %r47, %p39;
	ld.global.f32 	%f270, [%rd5+20];
	mul.wide.u32 	%rd22, %r48, 4;
	add.s64 	%rd23, %rd5, %rd22;
	ld.global.f32 	%f271, [%rd23];
	setp.gt.f32 	%p40, %f270, %f271;
	selp.b32 	%r50, 5, %r48, %p40;
	ld.global.f32 	%f272, [%rd6+24];
	mul.wide.u32 	%rd24, %r49, 4;
	add.s64 	%rd25, %rd6, %rd24;
	ld.global.f32 	%f273, [%rd25];
	setp.gt.f32 	%p41, %f272, %f273;
	selp.b32 	%r51, 6, %r49, %p41;
	ld.global.f32 	%f274, [%rd5+24];
	mul.wide.u32 	%rd26, %r50, 4;
	add.s64 	%rd27, %rd5, %rd26;
	ld.global.f32 	%f275, [%rd27];
	setp.gt.f32 	%p42, %f274, %f275;
	selp.b32 	%r52, 6, %r50, %p42;
	ld.global.f32 	%f276, [%rd6+28];
	mul.wide.u32 	%rd28, %r51, 4;
	add.s64 	%rd29, %rd6, %rd28;
	ld.global.f32 	%f277, [%rd29];
	setp.gt.f32 	%p43, %f276, %f277;
	selp.b32 	%r53, 7, %r51, %p43;
	ld.global.f32 	%f278, [%rd5+28];
	mul.wide.u32 	%rd30, %r52, 4;
	add.s64 	%rd31, %rd5, %rd30;
	ld.global.f32 	%f279, [%rd31];
	setp.gt.f32 	%p44, %f278, %f279;
	selp.b32 	%r54, 7, %r52, %p44;
	ld.global.f32 	%f280, [%rd6+32];
	mul.wide.u32 	%rd32, %r53, 4;
	add.s64 	%rd33, %rd6, %rd32;
	ld.global.f32 	%f281, [%rd33];
	setp.gt.f32 	%p45, %f280, %f281;
	selp.b32 	%r55, 8, %r53, %p45;
	ld.global.f32 	%f282, [%rd5+32];
	mul.wide.u32 	%rd34, %r54, 4;
	add.s64 	%rd35, %rd5, %rd34;
	ld.global.f32 	%f283, [%rd35];
	setp.gt.f32 	%p46, %f282, %f283;
	selp.b32 	%r56, 8, %r54, %p46;
	ld.global.f32 	%f284, [%rd6+36];
	mul.wide.u32 	%rd36, %r55, 4;
	add.s64 	%rd37, %rd6, %rd36;
	ld.global.f32 	%f285, [%rd37];
	setp.gt.f32 	%p47, %f284, %f285;
	ld.global.f32 	%f286, [%rd5+36];
	mul.wide.u32 	%rd38, %r56, 4;
	add.s64 	%rd39, %rd5, %rd38;
	ld.global.f32 	%f287, [%rd39];
	setp.gt.f32 	%p48, %f286, %f287;
	setp.leu.f32 	%p49, %f286, %f287;
	cvta.to.global.u64 	%rd40, %rd2;
	setp.eq.s32 	%p50, %r56, %r55;
	and.pred  	%p51, %p50, %p49;
	selp.u32 	%r57, -1, 0, %p51;
	selp.u32 	%r58, -1, 0, %p48;
	selp.b32 	%r59, %r58, %r57, %p47;
	and.b32  	%r60, %r59, 1;
	ld.global.u32 	%r61, [%rd40];
	add.s32 	%r62, %r61, %r60;
	st.global.u32 	[%rd40], %r62;
	ret;

}
	// .globl	_Z20forwardBackwardFusedP19NeuralNetworkDevicePfS1_S1_S1_
.visible .entry _Z20forwardBackwardFusedP19NeuralNetworkDevicePfS1_S1_S1_(
	.param .u64 .ptr .align 1 _Z20forwardBackwardFusedP19NeuralNetworkDevicePfS1_S1_S1__param_0,
	.param .u64 .ptr .align 1 _Z20forwardBackwardFusedP19NeuralNetworkDevicePfS1_S1_S1__param_1,
	.param .u64 .ptr .align 1 _Z20forwardBackwardFusedP19NeuralNetworkDevicePfS1_S1_S1__param_2,
	.param .u64 .ptr .align 1 _Z20forwardBackwardFusedP19NeuralNetworkDevicePfS1_S1_S1__param_3,
	.param .u64 .ptr .align 1 _Z20forwardBackwardFusedP19NeuralNetworkDevicePfS1_S1_S1__param_4
)
{
	.reg .pred 	%p<11>;
	.reg .b32 	%r<23>;
	.reg .b32 	%f<198>;
	.reg .b64 	%rd<48>;
	// demoted variable
	.shared .align 4 .b8 _ZZ20forwardBackwardFusedP19NeuralNetworkDevicePfS1_S1_S1_E6hidden[512];
	// demoted variable
	.shared .align 4 .b8 _ZZ20forwardBackwardFusedP19NeuralNetworkDevicePfS1_S1_S1_E6output[40];
	// demoted variable
	.shared .align 4 .b8 _ZZ20forwardBackwardFusedP19NeuralNetworkDevicePfS1_S1_S1_E8d_output[40];
	ld.param.u64 	%rd15, [_Z20forwardBackwardFusedP19NeuralNetworkDevicePfS1_S1_S1__param_0];
	ld.param.u64 	%rd11, [_Z20forwardBackwardFusedP19NeuralNetworkDevicePfS1_S1_S1__param_1];
	ld.param.u64 	%rd12, [_Z20forwardBackwardFusedP19NeuralNetworkDevicePfS1_S1_S1__param_2];
	ld.param.u64 	%rd13, [_Z20forwardBackwardFusedP19NeuralNetworkDevicePfS1_S1_S1__param_3];
	ld.param.u64 	%rd14, [_Z20forwardBackwardFusedP19NeuralNetworkDevicePfS1_S1_S1__param_4];
	cvta.to.global.u64 	%rd1, %rd15;
	mov.u32 	%r1, %tid.x;
	setp.gt.u32 	%p1, %r1, 127;
	shl.b32 	%r8, %r1, 2;
	mov.u32 	%r9, _ZZ20forwardBackwardFusedP19NeuralNetworkDevicePfS1_S1_S1_E6hidden;
	add.s32 	%r2, %r9, %r8;
	@%p1 bra 	$L__BB7_4;
	ld.global.u64 	%rd16, [%rd1+16];
	cvta.to.global.u64 	%rd17, %rd16;
	mul.wide.u32 	%rd18, %r1, 4;
	add.s64 	%rd19, %rd17, %rd18;
	ld.global.f32 	%f196, [%rd19];
	ld.global.u64 	%rd20, [%rd1];
	cvta.to.global.u64 	%rd21, %rd20;
	mul.wide.u32 	%rd22, %r1, 3136;
	add.s64 	%rd23, %rd22, %rd21;
	add.s64 	%rd46, %rd23, 32;
	cvta.to.global.u64 	%rd24, %rd11;
	add.s64 	%rd45, %rd24, 32;
	mov.b32 	%r21, 0;
$L__BB7_2:
	ld.global.f32 	%f8, [%rd46+-32];
	ld.global.f32 	%f9, [%rd45+-32];
	fma.rn.f32 	%f10, %f8, %f9, %f196;
	ld.global.f32 	%f11, [%rd46+-28];
	ld.global.f32 	%f12, [%rd45+-28];
	fma.rn.f32 	%f13, %f11, %f12, %f10;
	ld.global.f32 	%f14, [%rd46+-24];
	ld.global.f32 	%f15, [%rd45+-24];
	fma.rn.f32 	%f16, %f14, %f15, %f13;
	ld.global.f32 	%f17, [%rd46+-20];
	ld.global.f32 	%f18, [%rd45+-20];
	fma.rn.f32 	%f19, %f17, %f18, %f16;
	ld.global.f32 	%f20, [%rd46+-16];
	ld.global.f32 	%f21, [%rd45+-16];
	fma.rn.f32 	%f22, %f20, %f21, %f19;
	ld.global.f32 	%f23, [%rd46+-12];
	ld.global.f32 	%f24, [%rd45+-12];
	fma.rn.f32 	%f25, %f23, %f24, %f22;
	ld.global.f32 	%f26, [%rd46+-8];
	ld.global.f32 	%f27, [%rd45+-8];
	fma.rn.f32 	%f28, %f26, %f27, %f25;
	ld.global.f32 	%f29, [%rd46+-4];
	ld.global.f32 	%f30, [%rd45+-4];
	fma.rn.f32 	%f31, %f29, %f30, %f28;
	ld.global.f32 	%f32, [%rd46];
	ld.global.f32 	%f33, [%rd45];
	fma.rn.f32 	%f34, %f32, %f33, %f31;
	ld.global.f32 	%f35, [%rd46+4];
	ld.global.f32 	%f36, [%rd45+4];
	fma.rn.f32 	%f37, %f35, %f36, %f34;
	ld.global.f32 	%f38, [%rd46+8];
	ld.global.f32 	%f39, [%rd45+8];
	fma.rn.f32 	%f40, %f38, %f39, %f37;
	ld.global.f32 	%f41, [%rd46+12];
	ld.global.f32 	%f42, [%rd45+12];
	fma.rn.f32 	%f43, %f41, %f42, %f40;
	ld.global.f32 	%f44, [%rd46+16];
	ld.global.f32 	%f45, [%rd45+16];
	fma.rn.f32 	%f46, %f44, %f45, %f43;
	ld.global.f32 	%f47, [%rd46+20];
	ld.global.f32 	%f48, [%rd45+20];
	fma.rn.f32 	%f49, %f47, %f48, %f46;
	ld.global.f32 	%f50, [%rd46+24];
	ld.global.f32 	%f51, [%rd45+24];
	fma.rn.f32 	%f52, %f50, %f51, %f49;
	ld.global.f32 	%f53, [%rd46+28];
	ld.global.f32 	%f54, [%rd45+28];
	fma.rn.f32 	%f196, %f53, %f54, %f52;
	add.s32 	%r21, %r21, 16;
	add.s64 	%rd46, %rd46, 64;
	add.s64 	%rd45, %rd45, 64;
	setp.ne.s32 	%p2, %r21, 784;
	@%p2 bra 	$L__BB7_2;
	abs.f32 	%f55, %f196;
	mul.f32 	%f56, %f55, 0f4038AA3B;
	ex2.approx.ftz.f32 	%f57, %f56;
	add.f32 	%f58, %f57, 0f3F800000;
	rcp.approx.ftz.f32 	%f59, %f58;
	fma.rn.f32 	%f60, %f59, 0fC0000000, 0f3F800000;
	setp.ge.f32 	%p3, %f55, 0f41102CB4;
	selp.f32 	%f61, 0f3F800000, %f60, %p3;
	copysign.f32 	%f62, %f196, %f61;
	mul.f32 	%f63, %f196, %f196;
	fma.rn.f32 	%f64, %f63, 0f3C80F082, 0fBD563CAE;
	fma.rn.f32 	%f65, %f64, %f63, 0f3E085941;
	fma.rn.f32 	%f66, %f65, %f63, 0fBEAAA9ED;
	fma.rn.f32 	%f67, %f66, %f63, 0f00000000;
	fma.rn.f32 	%f68, %f67, %f196, %f196;
	setp.ge.f32 	%p4, %f55, 0f3F19999A;
	selp.f32 	%f69, %f62, %f68, %p4;
	st.shared.f32 	[%r2], %f69;
$L__BB7_4:
	bar.sync 	0;
	setp.gt.u32 	%p5, %r1, 9;
	mov.u32 	%r12, _ZZ20forwardBackwardFusedP19NeuralNetworkDevicePfS1_S1_S1_E6output;
	add.s32 	%r5, %r12, %r8;
	@%p5 bra 	$L__BB7_8;
	ld.global.u64 	%rd25, [%rd1+24];
	cvta.to.global.u64 	%rd26, %rd25;
	mul.wide.u32 	%rd27, %r1, 4;
	add.s64 	%rd28, %rd26, %rd27;
	ld.global.f32 	%f197, [%rd28];
	ld.global.u64 	%rd29, [%rd1+8];
	cvta.to.global.u64 	%rd30, %rd29;
	mul.wide.u32 	%rd31, %r1, 512;
	add.s64 	%rd32, %rd31, %rd30;
	add.s64 	%rd47, %rd32, 32;
	mov.b32 	%r22, 32;
$L__BB7_6:
	ld.global.f32 	%f70, [%rd47+-32];
	add.s32 	%r15, %r9, %r22;
	ld.shared.f32 	%f71, [%r15+-32];
	fma.rn.f32 	%f72, %f70, %f71, %f197;
	ld.global.f32 	%f73, [%rd47+-28];
	ld.shared.f32 	%f74, [%r15+-28];
	fma.rn.f32 	%f75, %f73, %f74, %f72;
	ld.global.f32 	%f76, [%rd47+-24];
	ld.shared.f32 	%f77, [%r15+-24];
	fma.rn.f32 	%f78, %f76, %f77, %f75;
	ld.global.f32 	%f79, [%rd47+-20];
	ld.shared.f32 	%f80, [%r15+-20];
	fma.rn.f32 	%f81, %f79, %f80, %f78;
	ld.global.f32 	%f82, [%rd47+-16];
	ld.shared.f32 	%f83, [%r15+-16];
	fma.rn.f32 	%f84, %f82, %f83, %f81;
	ld.global.f32 	%f85, [%rd47+-12];
	ld.shared.f32 	%f86, [%r15+-12];
	fma.rn.f32 	%f87, %f85, %f86, %f84;
	ld.global.f32 	%f88, [%rd47+-8];
	ld.shared.f32 	%f89, [%r15+-8];
	fma.rn.f32 	%f90, %f88, %f89, %f87;
	ld.global.f32 	%f91, [%rd47+-4];
	ld.shared.f32 	%f92, [%r15+-4];
	fma.rn.f32 	%f93, %f91, %f92, %f90;
	ld.global.f32 	%f94, [%rd47];
	ld.shared.f32 	%f95, [%r15];
	fma.rn.f32 	%f96, %f94, %f95, %f93;
	ld.global.f32 	%f97, [%rd47+4];
	ld.shared.f32 	%f98, [%r15+4];
	fma.rn.f32 	%f99, %f97, %f98, %f96;
	ld.global.f32 	%f100, [%rd47+8];
	ld.shared.f32 	%f101, [%r15+8];
	fma.rn.f32 	%f102, %f100, %f101, %f99;
	ld.global.f32 	%f103, [%rd47+12];
	ld.shared.f32 	%f104, [%r15+12];
	fma.rn.f32 	%f105, %f103, %f104, %f102;
	ld.global.f32 	%f106, [%rd47+16];
	ld.shared.f32 	%f107, [%r15+16];
	fma.rn.f32 	%f108, %f106, %f107, %f105;
	ld.global.f32 	%f109, [%rd47+20];
	ld.shared.f32 	%f110, [%r15+20];
	fma.rn.f32 	%f111, %f109, %f110, %f108;
	ld.global.f32 	%f112, [%rd47+24];
	ld.shared.f32 	%f113, [%r15+24];
	fma.rn.f32 	%f114, %f112, %f113, %f111;
	ld.global.f32 	%f115, [%rd47+28];
	ld.shared.f32 	%f116, [%r15+28];
	fma.rn.f32 	%f197, %f115, %f116, %f114;
	add.s32 	%r22, %r22, 64;
	add.s64 	%rd47, %rd47, 64;
	setp.ne.s32 	%p6, %r22, 544;
	@%p6 bra 	$L__BB7_6;
	fma.rn.f32 	%f117, %f197, 0f3BBB989D, 0f3F000000;
	cvt.sat.f32.f32 	%f118, %f117;
	mov.f32 	%f119, 0f4B400001;
	mov.f32 	%f120, 0f437C0000;
	fma.rm.f32 	%f121, %f118, %f120, %f119;
	add.f32 	%f122, %f121, 0fCB40007F;
	neg.f32 	%f123, %f122;
	fma.rn.f32 	%f124, %f197, 0f3FB8AA3B, %f123;
	fma.rn.f32 	%f125, %f197, 0f32A57060, %f124;
	mov.b32 	%r16, %f121;
	shl.b32 	%r17, %r16, 23;
	mov.b32 	%f126, %r17;
	ex2.approx.ftz.f32 	%f127, %f125;
	mul.f32 	%f128, %f127, %f126;
	st.shared.f32 	[%r5], %f128;
$L__BB7_8:
	bar.sync 	0;
	setp.ne.s32 	%p7, %r1, 0;
	@%p7 bra 	$L__BB7_10;
	ld.shared.f32 	%f129, [_ZZ20forwardBackwardFusedP19NeuralNetworkDevicePfS1_S1_S1_E6output];
	add.f32 	%f130, %f129, 0f00000000;
	ld.shared.f32 	%f131, [_ZZ20forwardBackwardFusedP19NeuralNetworkDevicePfS1_S1_S1_E6output+4];
	add.f32 	%f132, %f130, %f131;
	ld.shared.f32 	%f133, [_ZZ20forwardBackwardFusedP19NeuralNetworkDevicePfS1_S1_S1_E6output+8];
	add.f32 	%f134, %f132, %f133;
	ld.shared.f32 	%f135, [_ZZ20forwardBackwardFusedP19NeuralNetworkDevicePfS1_S1_S1_E6output+12];
	add.f32 	%f136, %f134, %f135;
	ld.shared.f32 	%f137, [_ZZ20forwardBackwardFusedP19NeuralNetworkDevicePfS1_S1_S1_E6output+16];
	add.f32 	%f138, %f136, %f137;
	ld.shared.f32 	%f139, [_ZZ20forwardBackwardFusedP19NeuralNetworkDevicePfS1_S1_S1_E6output+20];
	add.f32 	%f140, %f138, %f139;
	ld.shared.f32 	%f141, [_ZZ20forwardBackwardFusedP19NeuralNetworkDevicePfS1_S1_S1_E6output+24];
	add.f32 	%f142, %f140, %f141;
	ld.shared.f32 	%f143, [_ZZ20forwardBackwardFusedP19NeuralNetworkDevicePfS1_S1_S1_E6output+28];
	add.f32 	%f144, %f142, %f143;
	ld.shared.f32 	%f145, [_ZZ20forwardBackwardFusedP19NeuralNetworkDevicePfS1_S1_S1_E6output+32];
	add.f32 	%f146, %f144, %f145;
	ld.shared.f32 	%f147, [_ZZ20forwardBackwardFusedP19NeuralNetworkDevicePfS1_S1_S1_E6output+36];
	add.f32 	%f148, %f146, %f147;
	div.rn.f32 	%f149, %f129, %f148;
	st.shared.f32 	[_ZZ20forwardBackwardFusedP19NeuralNetworkDevicePfS1_S1_S1_E6output], %f149;
	div.rn.f32 	%f150, %f131, %f148;
	st.shared.f32 	[_ZZ20forwardBackwardFusedP19NeuralNetworkDevicePfS1_S1_S1_E6output+4], %f150;
	div.rn.f32 	%f151, %f133, %f148;
	st.shared.f32 	[_ZZ20forwardBackwardFusedP19NeuralNetworkDevicePfS1_S1_S1_E6output+8], %f151;
	div.rn.f32 	%f152, %f135, %f148;
	st.shared.f32 	[_ZZ20forwardBackwardFusedP19NeuralNetworkDevicePfS1_S1_S1_E6output+12], %f152;
	div.rn.f32 	%f153, %f137, %f148;
	st.shared.f32 	[_ZZ20forwardBackwardFusedP19NeuralNetworkDevicePfS1_S1_S1_E6output+16], %f153;
	div.rn.f32 	%f154, %f139, %f148;
	st.shared.f32 	[_ZZ20forwardBackwardFusedP19NeuralNetworkDevicePfS1_S1_S1_E6output+20], %f154;
	div.rn.f32 	%f155, %f141, %f148;
	st.shared.f32 	[_ZZ20forwardBackwardFusedP19NeuralNetworkDevicePfS1_S1_S1_E6output+24], %f155;
	div.rn.f32 	%f156, %f143, %f148;
	st.shared.f32 	[_ZZ20forwardBackwardFusedP19NeuralNetworkDevicePfS1_S1_S1_E6output+28], %f156;
	div.rn.f32 	%f157, %f145, %f148;
	st.shared.f32 	[_ZZ20forwardBackwardFusedP19NeuralNetworkDevicePfS1_S1_S1_E6output+32], %f157;
	div.rn.f32 	%f158, %f147, %f148;
	st.shared.f32 	[_ZZ20forwardBackwardFusedP19NeuralNetworkDevicePfS1_S1_S1_E6output+36], %f158;
$L__BB7_10:
	setp.gt.u32 	%p8, %r1, 9;
	bar.sync 	0;
	@%p8 bra 	$L__BB7_12;
	ld.shared.f32 	%f159, [%r5];
	cvta.to.global.u64 	%rd33, %rd12;
	mul.wide.u32 	%rd34, %r1, 4;
	add.s64 	%rd35, %rd33, %rd34;
	ld.global.f32 	%f160, [%rd35];
	sub.f32 	%f161, %f159, %f160;
	mov.u32 	%r19, _ZZ20forwardBackwardFusedP19NeuralNetworkDevicePfS1_S1_S1_E8d_output;
	add.s32 	%r20, %r19, %r8;
	st.shared.f32 	[%r20], %f161;
$L__BB7_12:
	setp.gt.u32 	%p9, %r1, 127;
	bar.sync 	0;
	@%p9 bra 	$L__BB7_15;
	ld.global.u64 	%rd36, [%rd1];
	cvta.to.global.u64 	%rd37, %rd36;
	ld.shared.f32 	%f162, [_ZZ20forwardBackwardFusedP19NeuralNetworkDevicePfS1_S1_S1_E8d_output];
	mul.wide.u32 	%rd38, %r1, 4;
	add.s64 	%rd39, %rd37, %rd38;
	ld.global.f32 	%f163, [%rd39];
	fma.rn.f32 	%f164, %f162, %f163, 0f00000000;
	ld.shared.f32 	%f165, [_ZZ20forwardBackwardFusedP19NeuralNetworkDevicePfS1_S1_S1_E8d_output+4];
	ld.global.f32 	%f166, [%rd39+512];
	fma.rn.f32 	%f167, %f165, %f166, %f164;
	ld.shared.f32 	%f168, [_ZZ20forwardBackwardFusedP19NeuralNetworkDevicePfS1_S1_S1_E8d_output+8];
	ld.global.f32 	%f169, [%rd39+1024];
	fma.rn.f32 	%f170, %f168, %f169, %f167;
	ld.shared.f32 	%f171, [_ZZ20forwardBackwardFusedP19NeuralNetworkDevicePfS1_S1_S1_E8d_output+12];
	ld.global.f32 	%f172, [%rd39+1536];
	fma.rn.f32 	%f173, %f171, %f172, %f170;
	ld.shared.f32 	%f174, [_ZZ20forwardBackwardFusedP19NeuralNetworkDevicePfS1_S1_S1_E8d_output+16];
	ld.global.f32 	%f175, [%rd39+2048];
	fma.rn.f32 	%f176, %f174, %f175, %f173;
	ld.shared.f32 	%f177, [_ZZ20forwardBackwardFusedP19NeuralNetworkDevicePfS1_S1_S1_E8d_output+20];
	ld.global.f32 	%f178, [%rd39+2560];
	fma.rn.f32 	%f179, %f177, %f178, %f176;
	ld.shared.f32 	%f180, [_ZZ20forwardBackwardFusedP19NeuralNetworkDevicePfS1_S1_S1_E8d_output+24];
	ld.global.f32 	%f181, [%rd39+3072];
	fma.rn.f32 	%f182, %f180, %f181, %f179;
	ld.shared.f32 	%f183, [_ZZ20forwardBackwardFusedP19NeuralNetworkDevicePfS1_S1_S1_E8d_output+28];
	ld.global.f32 	%f184, [%rd39+3584];
	fma.rn.f32 	%f185, %f183, %f184, %f182;
	ld.shared.f32 	%f186, [_ZZ20forwardBackwardFusedP19NeuralNetworkDevicePfS1_S1_S1_E8d_output+32];
	ld.global.f32 	%f187, [%rd39+4096];
	fma.rn.f32 	%f188, %f186, %f187, %f185;
	ld.shared.f32 	%f189, [_ZZ20forwardBackwardFusedP19NeuralNetworkDevicePfS1_S1_S1_E8d_output+36];
	ld.global.f32 	%f190, [%rd39+4608];
	fma.rn.f32 	%f191, %f189, %f190, %f188;
	ld.shared.f32 	%f7, [%r2];
	mul.f32 	%f192, %f7, %f7;
	mov.f32 	%f193, 0f3F800000;
	sub.f32 	%f194, %f193, %f192;
	mul.f32 	%f195, %f191, %f194;
	cvta.to.global.u64 	%rd40, %rd13;
	add.s64 	%rd41, %rd40, %rd38;
	st.global.f32 	[%rd41], %f195;
	setp.eq.s64 	%p10, %rd14, 0;
	@%p10 bra 	$L__BB7_15;
	cvta.to.global.u64 	%rd42, %rd14;
	add.s64 	%rd44, %rd42, %rd38;
	st.global.f32 	[%rd44], %f7;
$L__BB7_15:
	ret;

}
	// .globl	_Z22forwardBackwardUnifiedP19NeuralNetworkDevicePKfPfS3_S2_S3_S3_S3_S3_
.visible .entry _Z22forwardBackwardUnifiedP19NeuralNetworkDevicePKfPfS3_S2_S3_S3_S3_S3_(
	.param .u64 .ptr .align 1 _Z22forwardBackwardUnifiedP19NeuralNetworkDevicePKfPfS3_S2_S3_S3_S3_S3__param_0,
	.param .u64 .ptr .align 1 _Z22forwardBackwardUnifiedP19NeuralNetworkDevicePKfPfS3_S2_S3_S3_S3_S3__param_1,
	.param .u64 .ptr .align 1 _Z22forwardBackwardUnifiedP19NeuralNetworkDevicePKfPfS3_S2_S3_S3_S3_S3__param_2,
	.param .u64 .ptr .align 1 _Z22forwardBackwardUnifiedP19NeuralNetworkDevicePKfPfS3_S2_S3_S3_S3_S3__param_3,
	.param .u64 .ptr .align 1 _Z22forwardBackwardUnifiedP19NeuralNetworkDevicePKfPfS3_S2_S3_S3_S3_S3__param_4,
	.param .u64 .ptr .align 1 _Z22forwardBackwardUnifiedP19NeuralNetworkDevicePKfPfS3_S2_S3_S3_S3_S3__param_5,
	.param .u64 .ptr .align 1 _Z22forwardBackwardUnifiedP19NeuralNetworkDevicePKfPfS3_S2_S3_S3_S3_S3__param_6,
	.param .u64 .ptr .align 1 _Z22forwardBackwardUnifiedP19NeuralNetworkDevicePKfPfS3_S2_S3_S3_S3_S3__param_7,
	.param .u64 .ptr .align 1 _Z22forwardBackwardUnifiedP19NeuralNetworkDevicePKfPfS3_S2_S3_S3_S3_S3__param_8
)
{
	.reg .pred 	%p<16>;
	.reg .b32 	%r<24>;
	.reg .b32 	%f<183>;
	.reg .b64 	%rd<53>;
	// demoted variable
	.shared .align 4 .b8 _ZZ22forwardBackwardUnifiedP19NeuralNetworkDevicePKfPfS3_S2_S3_S3_S3_S3_E12shared_image[3136];
	// demoted variable
	.shared .align 4 .b8 _ZZ22forwardBackwardUnifiedP19NeuralNetworkDevicePKfPfS3_S2_S3_S3_S3_S3_E13shared_hidden[512];
	// demoted variable
	.shared .align 4 .f32 _ZZ22forwardBackwardUnifiedP19NeuralNetworkDevicePKfPfS3_S2_S3_S3_S3_S3_E3sum;
	ld.param.u64 	%rd16, [_Z22forwardBackwardUnifiedP19NeuralNetworkDevicePKfPfS3_S2_S3_S3_S3_S3__param_0];
	ld.param.u64 	%rd17, [_Z22forwardBackwardUnifiedP19NeuralNetworkDevicePKfPfS3_S2_S3_S3_S3_S3__param_1];
	ld.param.u64 	%rd10, [_Z22forwardBackwardUnifiedP19NeuralNetworkDevicePKfPfS3_S2_S3_S3_S3_S3__param_2];
	ld.param.u64 	%rd11, [_Z22forwardBackwardUnifiedP19NeuralNetworkDevicePKfPfS3_S2_S3_S3_S3_S3__param_3];
	ld.param.u64 	%rd12, [_Z22forwardBackwardUnifiedP19NeuralNetworkDevicePKfPfS3_S2_S3_S3_S3_S3__param_4];
	ld.param.u64 	%rd18, [_Z22forwardBackwardUnifiedP19NeuralNetworkDevicePKfPfS3_S2_S3_S3_S3_S3__param_5];
	ld.param.u64 	%rd13, [_Z22forwardBackwardUnifiedP19NeuralNetworkDevicePKfPfS3_S2_S3_S3_S3_S3__param_6];
	ld.param.u64 	%rd14, [_Z22forwardBackwardUnifiedP19NeuralNetworkDevicePKfPfS3_S2_S3_S3_S3_S3__param_7];
	ld.param.u64 	%rd15, [_Z22forwardBackwardUnifiedP19NeuralNetworkDevicePKfPfS3_S2_S3_S3_S3_S3__param_8];
	cvta.to.global.u64 	%rd1, %rd17;
	cvta.to.global.u64 	%rd2, %rd18;
	cvta.to.global.u64 	%rd3, %rd16;
	mov.u32 	%r1, %tid.x;
	setp.ne.s32 	%p2, %r1, 0;
	@%p2 bra 	$L__BB8_2;
	mov.b32 	%r7, 0;
	st.shared.u32 	[_ZZ22forwardBackwardUnifiedP19NeuralNetworkDevicePKfPfS3_S2_S3_S3_S3_S3_E3sum], %r7;
	bra.uni 	$L__BB8_3;
$L__BB8_2:
	setp.gt.u32 	%p4, %r1, 127;
	mov.pred 	%p15, 0;
	@%p4 bra 	$L__BB8_5;
$L__BB8_3:
	mul.lo.s32 	%r8, %r1, 6;
	mul.wide.u32 	%rd19, %r8, 4;
	add.s64 	%rd20, %rd1, %rd19;
	ld.global.f32 	%f9, [%rd20];
	shl.b32 	%r9, %r8, 2;
	mov.u32 	%r10, _ZZ22forwardBackwardUnifiedP19NeuralNetworkDevicePKfPfS3_S2_S3_S3_S3_S3_E12shared_image;
	add.s32 	%r11, %r10, %r9;
	st.shared.f32 	[%r11], %f9;
	ld.global.f32 	%f10, [%rd20+4];
	st.shared.f32 	[%r11+4], %f10;
	ld.global.f32 	%f11, [%rd20+8];
	st.shared.f32 	[%r11+8], %f11;
	ld.global.f32 	%f12, [%rd20+12];
	st.shared.f32 	[%r11+12], %f12;
	ld.global.f32 	%f13, [%rd20+16];
	st.shared.f32 	[%r11+16], %f13;
	ld.global.f32 	%f14, [%rd20+20];
	st.shared.f32 	[%r11+20], %f14;
	setp.ne.s32 	%p6, %r1, 127;
	mov.pred 	%p15, -1;
	@%p6 bra 	$L__BB8_5;
	ld.global.f32 	%f15, [%rd1+3072];
	st.shared.f32 	[_ZZ22forwardBackwardUnifiedP19NeuralNetworkDevicePKfPfS3_S2_S3_S3_S3_S3_E12shared_image+3072], %f15;
	ld.global.f32 	%f16, [%rd1+3076];
	st.shared.f32 	[_ZZ22forwardBackwardUnifiedP19NeuralNetworkDevicePKfPfS3_S2_S3_S3_S3_S3_E12shared_image+3076], %f16;
	ld.global.f32 	%f17, [%rd1+3080];
	st.shared.f32 	[_ZZ22forwardBackwardUnifiedP19NeuralNetworkDevicePKfPfS3_S2_S3_S3_S3_S3_E12shared_image+3080], %f17;
	ld.global.f32 	%f18, [%rd1+3084];
	st.shared.f32 	[_ZZ22forwardBackwardUnifiedP19NeuralNetworkDevicePKfPfS3_S2_S3_S3_S3_S3_E12shared_image+3084], %f18;
	ld.global.f32 	%f19, [%rd1+3088];
	st.shared.f32 	[_ZZ22forwardBackwardUnifiedP19NeuralNetworkDevicePKfPfS3_S2_S3_S3_S3_S3_E12shared_image+3088], %f19;
	ld.global.f32 	%f20, [%rd1+3092];
	st.shared.f32 	[_ZZ22forwardBackwardUnifiedP19NeuralNetworkDevicePKfPfS3_S2_S3_S3_S3_S3_E12shared_image+3092], %f20;
	ld.global.f32 	%f21, [%rd1+3096];
	st.shared.f32 	[_ZZ22forwardBackwardUnifiedP19NeuralNetworkDevicePKfPfS3_S2_S3_S3_S3_S3_E12shared_image+3096], %f21;
	ld.global.f32 	%f22, [%rd1+3100];
	st.shared.f32 	[_ZZ22forwardBackwardUnifiedP19NeuralNetworkDevicePKfPfS3_S2_S3_S3_S3_S3_E12shared_image+3100], %f22;
	ld.global.f32 	%f23, [%rd1+3104];
	st.shared.f32 	[_ZZ22forwardBackwardUnifiedP19NeuralNetworkDevicePKfPfS3_S2_S3_S3_S3_S3_E12shared_image+3104], %f23;
	ld.global.f32 	%f24, [%rd1+3108];
	st.shared.f32 	[_ZZ22forwardBackwardUnifiedP19NeuralNetworkDevicePKfPfS3_S2_S3_S3_S3_S3_E12shared_image+3108], %f24;
	ld.global.f32 	%f25, [%rd1+3112];
	st.shared.f32 	[_ZZ22forwardBackwardUnifiedP19NeuralNetworkDevicePKfPfS3_S2_S3_S3_S3_S3_E12shared_image+3112], %f25;
	ld.global.f32 	%f26, [%rd1+3116];
	st.shared.f32 	[_ZZ22forwardBackwardUnifiedP19NeuralNetworkDevicePKfPfS3_S2_S3_S3_S3_S3_E12shared_image+3116], %f26;
	ld.global.f32 	%f27, [%rd1+3120];
	st.shared.f32 	[_ZZ22forwardBackwardUnifiedP19NeuralNetworkDevicePKfPfS3_S2_S3_S3_S3_S3_E12shared_image+3120], %f27;
	ld.global.f32 	%f28, [%rd1+3124];
	st.shared.f32 	[_ZZ22forwardBackwardUnifiedP19NeuralNetworkDevicePKfPfS3_S2_S3_S3_S3_S3_E12shared_image+3124], %f28;
	ld.global.f32 	%f29, [%rd1+3128];
	st.shared.f32 	[_ZZ22forwardBackwardUnifiedP19NeuralNetworkDevicePKfPfS3_S2_S3_S3_S3_S3_E12shared_image+3128], %f29;
	ld.global.f32 	%f30, [%rd1+3132];
	st.shared.f32 	[_ZZ22forwardBackwardUnifiedP19NeuralNetworkDevicePKfPfS3_S2_S3_S3_S3_S3_E12shared_image+3132], %f30;
$L__BB8_5:
	bar.sync 	0;
	shl.b32 	%r12, %r1, 2;
	mov.u32 	%r13, _ZZ22forwardBackwardUnifiedP19NeuralNetworkDevicePKfPfS3_S2_S3_S3_S3_S3_E13shared_hidden;
	add.s32 	%r2, %r13, %r12;
	not.pred 	%p8, %p15;
	@%p8 bra 	$L__BB8_9;
	ld.global.u64 	%rd21, [%rd3+16];
	mul.wide.u32 	%rd22, %r1, 4;
	add.s64 	%rd23, %rd21, %rd22;
	ld.f32 	%f180, [%rd23];
	ld.global.u64 	%rd24, [%rd3];
	mul.wide.u32 	%rd25, %r1, 3136;
	add.s64 	%rd26, %rd25, %rd24;
	add.s64 	%rd51, %rd26, 32;
	mov.b32 	%r22, 32;
	mov.u32 	%r15, _ZZ22forwardBackwardUnifiedP19NeuralNetworkDevicePKfPfS3_S2_S3_S3_S3_S3_E12shared_image;
$L__BB8_7:
	ld.f32 	%f31, [%rd51+-32];
	add.s32 	%r16, %r15, %r22;
	ld.shared.f32 	%f32, [%r16+-32];
	fma.rn.f32 	%f33, %f31, %f32, %f180;
	ld.f32 	%f34, [%rd51+-28];
	ld.shared.f32 	%f35, [%r16+-28];
	fma.rn.f32 	%f36, %f34, %f35, %f33;
	ld.f32 	%f37, [%rd51+-24];
	ld.shared.f32 	%f38, [%r16+-24];
	fma.rn.f32 	%f39, %f37, %f38, %f36;
	ld.f32 	%f40, [%rd51+-20];
	ld.shared.f32 	%f41, [%r16+-20];
	fma.rn.f32 	%f42, %f40, %f41, %f39;
	ld.f32 	%f43, [%rd51+-16];
	ld.shared.f32 	%f44, [%r16+-16];
	fma.rn.f32 	%f45, %f43, %f44, %f42;
	ld.f32 	%f46, [%rd51+-12];
	ld.shared.f32 	%f47, [%r16+-12];
	fma.rn.f32 	%f48, %f46, %f47, %f45;
	ld.f32 	%f49, [%rd51+-8];
	ld.shared.f32 	%f50, [%r16+-8];
	fma.rn.f32 	%f51, %f49, %f50, %f48;
	ld.f32 	%f52, [%rd51+-4];
	ld.shared.f32 	%f53, [%r16+-4];
	fma.rn.f32 	%f54, %f52, %f53, %f51;
	ld.f32 	%f55, [%rd51];
	ld.shared.f32 	%f56, [%r16];
	fma.rn.f32 	%f57, %f55, %f56, %f54;
	ld.f32 	%f58, [%rd51+4];
	ld.shared.f32 	%f59, [%r16+4];
	fma.rn.f32 	%f60, %f58, %f59, %f57;
	ld.f32 	%f61, [%rd51+8];
	ld.shared.f32 	%f62, [%r16+8];
	fma.rn.f32 	%f63, %f61, %f62, %f60;
	ld.f32 	%f64, [%rd51+12];
	ld.shared.f32 	%f65, [%r16+12];
	fma.rn.f32 	%f66, %f64, %f65, %f63;
	ld.f32 	%f67, [%rd51+16];
	ld.shared.f32 	%f68, [%r16+16];
	fma.rn.f32 	%f69, %f67, %f68, %f66;
	ld.f32 	%f70, [%rd51+20];
	ld.shared.f32 	%f71, [%r16+20];
	fma.rn.f32 	%f72, %f70, %f71, %f69;
	ld.f32 	%f73, [%rd51+24];
	ld.shared.f32 	%f74, [%r16+24];
	fma.rn.f32 	%f75, %f73, %f74, %f72;
	ld.f32 	%f76, [%rd51+28];
	ld.shared.f32 	%f77, [%r16+28];
	fma.rn.f32 	%f180, %f76, %f77, %f75;
	add.s32 	%r22, %r22, 64;
	add.s64 	%rd51, %rd51, 64;
	setp.ne.s32 	%p9, %r22, 3168;
	@%p9 bra 	$L__BB8_7;
	max.f32 	%f78, %f180, 0f00000000;
	st.shared.f32 	[%r2], %f78;
	cvta.to.global.u64 	%rd27, %rd10;
	add.s64 	%rd29, %rd27, %rd22;
	st.global.f32 	[%rd29], %f78;
$L__BB8_9:
	bar.sync 	0;
	setp.gt.u32 	%p10, %r1, 9;
	@%p10 bra 	$L__BB8_13;
	ld.global.u64 	%rd30, [%rd3+24];
	mul.wide.u32 	%rd31, %r1, 4;
	add.s64 	%rd32, %rd30, %rd31;
	ld.f32 	%f181, [%rd32];
	ld.global.u64 	%rd33, [%rd3+8];
	mul.wide.u32 	%rd34, %r1, 512;
	add.s64 	%rd35, %rd34, %rd33;
	add.s64 	%rd52, %rd35, 32;
	mov.b32 	%r23, 32;
$L__BB8_11:
	ld.f32 	%f80, [%rd52+-32];
	add.s32 	%r19, %r13, %r23;
	ld.shared.f32 	%f81, [%r19+-32];
	fma.rn.f32 	%f82, %f80, %f81, %f181;
	ld.f32 	%f83, [%rd52+-28];
	ld.shared.f32 	%f84, [%r19+-28];
	fma.rn.f32 	%f85, %f83, %f84, %f82;
	ld.f32 	%f86, [%rd52+-24];
	ld.shared.f32 	%f87, [%r19+-24];
	fma.rn.f32 	%f88, %f86, %f87, %f85;
	ld.f32 	%f89, [%rd52+-20];
	ld.shared.f32 	%f90, [%r19+-20];
	fma.rn.f32 	%f91, %f89, %f90, %f88;
	ld.f32 	%f92, [%rd52+-16];
	ld.shared.f32 	%f93, [%r19+-16];
	fma.rn.f32 	%f94, %f92, %f93, %f91;
	ld.f32 	%f95, [%rd52+-12];
	ld.shared.f32 	%f96, [%r19+-12];
	fma.rn.f32 	%f97, %f95, %f96, %f94;
	ld.f32 	%f98, [%rd52+-8];
	ld.shared.f32 	%f99, [%r19+-8];
	fma.rn.f32 	%f100, %f98, %f99, %f97;
	ld.f32 	%f101, [%rd52+-4];
	ld.shared.f32 	%f102, [%r19+-4];
	fma.rn.f32 	%f103, %f101, %f102, %f100;
	ld.f32 	%f104, [%rd52];
	ld.shared.f32 	%f105, [%r19];
	fma.rn.f32 	%f106, %f104, %f105, %f103;
	ld.f32 	%f107, [%rd52+4];
	ld.shared.f32 	%f108, [%r19+4];
	fma.rn.f32 	%f109, %f107, %f108, %f106;
	ld.f32 	%f110, [%rd52+8];
	ld.shared.f32 	%f111, [%r19+8];
	fma.rn.f32 	%f112, %f110, %f111, %f109;
	ld.f32 	%f113, [%rd52+12];
	ld.shared.f32 	%f114, [%r19+12];
	fma.rn.f32 	%f115, %f113, %f114, %f112;
	ld.f32 	%f116, [%rd52+16];
	ld.shared.f32 	%f117, [%r19+16];
	fma.rn.f32 	%f118, %f116, %f117, %f115;
	ld.f32 	%f119, [%rd52+20];
	ld.shared.f32 	%f120, [%r19+20];
	fma.rn.f32 	%f121, %f119, %f120, %f118;
	ld.f32 	%f122, [%rd52+24];
	ld.shared.f32 	%f123, [%r19+24];
	fma.rn.f32 	%f124, %f122, %f123, %f121;
	ld.f32 	%f125, [%rd52+28];
	ld.shared.f32 	%f126, [%r19+28];
	fma.rn.f32 	%f181, %f125, %f126, %f124;
	add.s32 	%r23, %r23, 64;
	add.s64 	%rd52, %rd52, 64;
	setp.ne.s32 	%p11, %r23, 544;
	@%p11 bra 	$L__BB8_11;
	fma.rn.f32 	%f127, %f181, 0f3BBB989D, 0f3F000000;
	cvt.sat.f32.f32 	%f128, %f127;
	mov.f32 	%f129, 0f4B400001;
	mov.f32 	%f130, 0f437C0000;
	fma.rm.f32 	%f131, %f128, %f130, %f129;
	add.f32 	%f132, %f131, 0fCB40007F;
	neg.f32 	%f133, %f132;
	fma.rn.f32 	%f134, %f181, 0f3FB8AA3B, %f133;
	fma.rn.f32 	%f135, %f181, 0f32A57060, %f134;
	mov.b32 	%r20, %f131;
	shl.b32 	%r21, %r20, 23;
	mov.b32 	%f136, %r21;
	ex2.approx.ftz.f32 	%f137, %f135;
	mul.f32 	%f182, %f137, %f136;
	atom.shared.add.f32 	%f138, [_ZZ22forwardBackwardUnifiedP19NeuralNetworkDevicePKfPfS3_S2_S3_S3_S3_S3_E3sum], %f182;
$L__BB8_13:
	setp.gt.u32 	%p12, %r1, 9;
	bar.sync 	0;
	@%p12 bra 	$L__BB8_15;
	ld.shared.f32 	%f139, [_ZZ22forwardBackwardUnifiedP19NeuralNetworkDevicePKfPfS3_S2_S3_S3_S3_S3_E3sum];
	div.rn.f32 	%f140, %f182, %f139;
	cvta.to.global.u64 	%rd36, %rd11;
	mul.wide.u32 	%rd37, %r1, 4;
	add.s64 	%rd38, %rd36, %rd37;
	st.global.f32 	[%rd38], %f140;
	cvta.to.global.u64 	%rd39, %rd12;
	add.s64 	%rd40, %rd39, %rd37;
	ld.global.f32 	%f141, [%rd40];
	sub.f32 	%f142, %f140, %f141;
	add.s64 	%rd41, %rd2, %rd37;
	st.global.f32 	[%rd41], %f142;
	cvta.to.global.u64 	%rd42, %rd13;
	add.s64 	%rd43, %rd42, %rd37;
	ld.global.f32 	%f143, [%rd43];
	add.f32 	%f144, %f142, %f143;
	st.global.f32 	[%rd43], %f144;
$L__BB8_15:
	bar.sync 	0;
	@%p8 bra 	$L__BB8_17;
	ld.global.u64 	%rd44, [%rd3+8];
	mul.wide.u32 	%rd45, %r1, 4;
	add.s64 	%rd46, %rd44, %rd45;
	ld.f32 	%f145, [%rd46];
	ld.global.f32 	%f146, [%rd2];
	fma.rn.f32 	%f147, %f145, %f146, 0f00000000;
	ld.f32 	%f148, [%rd46+512];
	ld.global.f32 	%f149, [%rd2+4];
	fma.rn.f32 	%f150, %f148, %f149, %f147;
	ld.f32 	%f151, [%rd46+1024];
	ld.global.f32 	%f152, [%rd2+8];
	fma.rn.f32 	%f153, %f151, %f152, %f150;
	ld.f32 	%f154, [%rd46+1536];
	ld.global.f32 	%f155, [%rd2+12];
	fma.rn.f32 	%f156, %f154, %f155, %f153;
	ld.f32 	%f157, [%rd46+2048];
	ld.global.f32 	%f158, [%rd2+16];
	fma.rn.f32 	%f159, %f157, %f158, %f156;
	ld.f32 	%f160, [%rd46+2560];
	ld.global.f32 	%f161, [%rd2+20];
	fma.rn.f32 	%f162, %f160, %f161, %f159;
	ld.f32 	%f163, [%rd46+3072];
	ld.global.f32 	%f164, [%rd2+24];
	fma.rn.f32 	%f165, %f163, %f164, %f162;
	ld.f32 	%f166, [%rd46+3584];
	ld.global.f32 	%f167, [%rd2+28];
	fma.rn.f32 	%f168, %f166, %f167, %f165;
	ld.f32 	%f169, [%rd46+4096];
	ld.global.f32 	%f170, [%rd2+32];
	fma.rn.f32 	%f171, %f169, %f170, %f168;
	ld.f32 	%f172, [%rd46+4608];
	ld.global.f32 	%f173, [%rd2+36];
	fma.rn.f32 	%f174, %f172, %f173, %f171;
	ld.shared.f32 	%f175, [%r2];
	setp.gt.f32 	%p14, %f175, 0f00000000;
	selp.f32 	%f176, 0f3F800000, 0f00000000, %p14;
	mul.f32 	%f177, %f174, %f176;
	cvta.to.global.u64 	%rd47, %rd14;
	add.s64 	%rd48, %rd47, %rd45;
	st.global.f32 	[%rd48], %f177;
	cvta.to.global.u64 	%rd49, %rd15;
	add.s64 	%rd50, %rd49, %rd45;
	ld.global.f32 	%f178, [%rd50];
	add.f32 	%f179, %f178, %f177;
	st.global.f32 	[%rd50], %f179;
$L__BB8_17:
	ret;

}


// ===== COMPILED SASS (sm_100) =====

	.target	sm_100

	.elftype	@"ET_EXEC"


//--------------------- .note.nv.tkinfo           --------------------------
	.section	.note.nv.tkinfo,"",@"SHT_NOTE"
	.sectionflags	@"SHF_NOTE_NV_TKINFO"
	.tkinfo
        /*0018*/ 	.word	0x00000002
        /*0030*/ 	.string	""
        /*0030*/ 	.string	"ptxas"
        /*0030*/ 	.string	"Cuda compilation tools, release 13.0, V13.0.88"
        /*0030*/ 	.string	"Build cuda_13.0.r13.0/compiler.36424714_0"
        /*0030*/ 	.string	"-arch sm_100 -m 64 "



//--------------------- .note.nv.cuinfo           --------------------------
	.section	.note.nv.cuinfo,"",@"SHT_NOTE"
	.sectionflags	@"SHF_NOTE_NV_CUINFO"
        /*0018*/ 	.short	0x0002
        /*001a*/ 	.short	0x0064
        /*001c*/ 	.short	0x0082
	.zero		2


//--------------------- .nv.info                  --------------------------
	.section	.nv.info,"",@"SHT_CUDA_INFO"
	.align	4


	//----- nvinfo : EIATTR_REGCOUNT
	.align		4
        /*0000*/ 	.byte	0x04, 0x2f
        /*0002*/ 	.short	(.L_1 - .L_0)
	.align		4
.L_0:
        /*0004*/ 	.word	index@(_Z19forwardKernalHiddenP19NeuralNetworkDevicePfS1_)
        /*0008*/ 	.word	0x0000001e


	//----- nvinfo : EIATTR_FRAME_SIZE
	.align		4
.L_1:
        /*000c*/ 	.byte	0x04, 0x11
        /*000e*/ 	.short	(.L_3 - .L_2)
	.align		4
.L_2:
        /*0010*/ 	.word	index@(_Z19forwardKernalHiddenP19NeuralNetworkDevicePfS1_)
        /*0014*/ 	.word	0x00000000


	//----- nvinfo : EIATTR_REGCOUNT
	.align		4
.L_3:
        /*0018*/ 	.byte	0x04, 0x2f
        /*001a*/ 	.short	(.L_5 - .L_4)
	.align		4
.L_4:
        /*001c*/ 	.word	index@(_Z42forwardKernalOutput_Softmax_Gradient_AccumP19NeuralNetworkDevicePfS1_S1_S1_S1_)
        /*0020*/ 	.word	0x00000020


	//----- nvinfo : EIATTR_FRAME_SIZE
	.align		4
.L_5:
        /*0024*/ 	.byte	0x04, 0x11
        /*0026*/ 	.short	(.L_7 - .L_6)
	.align		4
.L_6:
        /*0028*/ 	.word	index@($__internal_2_$__cuda_sm3x_div_rn_noftz_f32_slowpath)
        /*002c*/ 	.word	0x00000000


	//----- nvinfo : EIATTR_FRAME_SIZE
	.align		4
.L_7:
        /*0030*/ 	.byte	0x04, 0x11
        /*0032*/ 	.short	(.L_9 - .L_8)
	.align		4
.L_8:
        /*0034*/ 	.word	index@(_Z42forwardKernalOutput_Softmax_Gradient_AccumP19NeuralNetworkDevicePfS1_S1_S1_S1_)
        /*0038*/ 	.word	0x00000000


	//----- nvinfo : EIATTR_REGCOUNT
	.align		4
.L_9:
        /*003c*/ 	.byte	0x04, 0x2f
        /*003e*/ 	.short	(.L_11 - .L_10)
	.align		4
.L_10:
        /*0040*/ 	.word	index@(_Z28computerHiddenGradient_AccumP19NeuralNetworkDevicePfS1_S1_S1_)
        /*0044*/ 	.word	0x00000020


	//----- nvinfo : EIATTR_FRAME_SIZE
	.align		4
.L_11:
        /*0048*/ 	.byte	0x04, 0x11
        /*004a*/ 	.short	(.L_13 - .L_12)
	.align		4
.L_12:
        /*004c*/ 	.word	index@(_Z28computerHiddenGradient_AccumP19NeuralNetworkDevicePfS1_S1_S1_)
        /*0050*/ 	.word	0x00000000


	//----- nvinfo : EIATTR_REGCOUNT
	.align		4
.L_13:
        /*0054*/ 	.byte	0x04, 0x2f
        /*0056*/ 	.short	(.L_15 - .L_14)
	.align		4
.L_14:
        /*0058*/ 	.word	index@(_Z17updateOutputLayerP19NeuralNetworkDevicePfS1_)
        /*005c*/ 	.word	0x00000014


	//----- nvinfo : EIATTR_FRAME_SIZE
	.align		4
.L_15:
        /*0060*/ 	.byte	0x04, 0x11
        /*0062*/ 	.short	(.L_17 - .L_16)
	.align		4
.L_16:
        /*0064*/ 	.word	index@(_Z17updateOutputLayerP19NeuralNetworkDevicePfS1_)
        /*0068*/ 	.word	0x00000000


	//----- nvinfo : EIATTR_REGCOUNT
	.align		4
.L_17:
        /*006c*/ 	.byte	0x04, 0x2f
        /*006e*/ 	.short	(.L_19 - .L_18)
	.align		4
.L_18:
        /*0070*/ 	.word	index@(_Z17updateHiddenLayerP19NeuralNetworkDevicePfS1_)
        /*0074*/ 	.word	0x00000014


	//----- nvinfo : EIATTR_FRAME_SIZE
	.align		4
.L_19:
        /*0078*/ 	.byte	0x04, 0x11
        /*007a*/ 	.short	(.L_21 - .L_20)
	.align		4
.L_20:
        /*007c*/ 	.word	index@(_Z17updateHiddenLayerP19NeuralNetworkDevicePfS1_)
        /*0080*/ 	.word	0x00000000


	//----- nvinfo : EIATTR_REGCOUNT
	.align		4
.L_21:
        /*0084*/ 	.byte	0x04, 0x2f
        /*0086*/ 	.short	(.L_23 - .L_22)
	.align		4
.L_22:
        /*0088*/ 	.word	index@(_Z20updateWeightsUnifiedP19NeuralNetworkDevicePKfS2_S2_S2_)
        /*008c*/ 	.word	0x00000014


	//----- nvinfo : EIATTR_FRAME_SIZE
	.align		4
.L_23:
        /*0090*/ 	.byte	0x04, 0x11
        /*0092*/ 	.short	(.L_25 - .L_24)
	.align		4
.L_24:
        /*0094*/ 	.word	index@(_Z20updateWeightsUnifiedP19NeuralNetworkDevicePKfS2_S2_S2_)
        /*0098*/ 	.word	0x00000000


	//----- nvinfo : EIATTR_REGCOUNT
	.align		4
.L_25:
        /*009c*/ 	.byte	0x04, 0x2f
        /*009e*/ 	.short	(.L_27 - .L_26)
	.align		4
.L_26:
        /*00a0*/ 	.word	index@(_Z11findCorrectPfPiS_S_)
        /*00a4*/ 	.word	0x0000001f


	//----- nvinfo : EIATTR_FRAME_SIZE
	.align		4
.L_27:
        /*00a8*/ 	.byte	0x04, 0x11
        /*00aa*/ 	.short	(.L_29 - .L_28)
	.align		4
.L_28:
        /*00ac*/ 	.word	index@(_Z11findCorrectPfPiS_S_)
        /*00b0*/ 	.word	0x00000000


	//----- nvinfo : EIATTR_REGCOUNT
	.align		4
.L_29:
        /*00b4*/ 	.byte	0x04, 0x2f
        /*00b6*/ 	.short	(.L_31 - .L_30)
	.align		4
.L_30:
        /*00b8*/ 	.word	index@(_Z20forwardBackwardFusedP19NeuralNetworkDevicePfS1_S1_S1_)
        /*00bc*/ 	.word	0x00000020


	//----- nvinfo : EIATTR_FRAME_SIZE
	.align		4
.L_31:
        /*00c0*/ 	.byte	0x04, 0x11
        /*00c2*/ 	.short	(.L_33 - .L_32)
	.align		4
.L_32:
        /*00c4*/ 	.word	index@($__internal_1_$__cuda_sm3x_div_rn_noftz_f32_slowpath)
        /*00c8*/ 	.word	0x00000000


	//----- nvinfo : EIATTR_FRAME_SIZE
	.align		4
.L_33:
        /*00cc*/ 	.byte	0x04, 0x11
        /*00ce*/ 	.short	(.L_35 - .L_34)
	.align		4
.L_34:
        /*00d0*/ 	.word	index@(_Z20forwardBackwardFusedP19NeuralNetworkDevicePfS1_S1_S1_)
        /*00d4*/ 	.word	0x00000000


	//----- nvinfo : EIATTR_REGCOUNT
	.align		4
.L_35:
        /*00d8*/ 	.byte	0x04, 0x2f
        /*00da*/ 	.short	(.L_37 - .L_36)
	.align		4
.L_36:
        /*00dc*/ 	.word	index@(_Z22forwardBackwardUnifiedP19NeuralNetworkDevicePKfPfS3_S2_S3_S3_S3_S3_)
        /*00e0*/ 	.word	0x00000020


	//----- nvinfo : EIATTR_FRAME_SIZE
	.align		4
.L_37:
        /*00e4*/ 	.byte	0x04, 0x11
        /*00e6*/ 	.short	(.L_39 - .L_38)
	.align		4
.L_38:
        /*00e8*/ 	.word	index@($__internal_0_$__cuda_sm3x_div_rn_noftz_f32_slowpath)
        /*00ec*/ 	.word	0x00000000


	//----- nvinfo : EIATTR_FRAME_SIZE
	.align		4
.L_39:
        /*00f0*/ 	.byte	0x04, 0x11
        /*00f2*/ 	.short	(.L_41 - .L_40)
	.align		4
.L_40:
        /*00f4*/ 	.word	index@(_Z22forwardBackwardUnifiedP19NeuralNetworkDevicePKfPfS3_S2_S3_S3_S3_S3_)
        /*00f8*/ 	.word	0x00000000


	//----- nvinfo : EIATTR_MIN_STACK_SIZE
	.align		4
.L_41:
        /*00fc*/ 	.byte	0x04, 0x12
        /*00fe*/ 	.short	(.L_43 - .L_42)
	.align		4
.L_42:
        /*0100*/ 	.word	index@(_Z22forwardBackwardUnifiedP19NeuralNetworkDevicePKfPfS3_S2_S3_S3_S3_S3_)
        /*0104*/ 	.word	0x00000000


	//----- nvinfo : EIATTR_MIN_STACK_SIZE
	.align		4
.L_43:
        /*0108*/ 	.byte	0x04, 0x12
        /*010a*/ 	.short	(.L_45 - .L_44)
	.align		4
.L_44:
        /*010c*/ 	.word	index@(_Z20forwardBackwardFusedP19NeuralNetworkDevicePfS1_S1_S1_)
        /*0110*/ 	.word	0x00000000


	//----- nvinfo : EIATTR_MIN_STACK_SIZE
	.align		4
.L_45:
        /*0114*/ 	.byte	0x04, 0x12
        /*0116*/ 	.short	(.L_47 - .L_46)
	.align		4
.L_46:
        /*0118*/ 	.word	index@(_Z11findCorrectPfPiS_S_)
        /*011c*/ 	.word	0x00000000


	//----- nvinfo : EIATTR_MIN_STACK_SIZE
	.align		4
.L_47:
        /*0120*/ 	.byte	0x04, 0x12
        /*0122*/ 	.short	(.L_49 - .L_48)
	.align		4
.L_48:
        /*0124*/ 	.word	index@(_Z20updateWeightsUnifiedP19NeuralNetworkDevicePKfS2_S2_S2_)
        /*0128*/ 	.word	0x00000000


	//----- nvinfo : EIATTR_MIN_STACK_SIZE
	.align		4
.L_49:
        /*012c*/ 	.byte	0x04, 0x12
        /*012e*/ 	.short	(.L_51 - .L_50)
	.align		4
.L_50:
        /*0130*/ 	.word	index@(_Z17updateHiddenLayerP19NeuralNetworkDevicePfS1_)
        /*0134*/ 	.word	0x00000000


	//----- nvinfo : EIATTR_MIN_STACK_SIZE
	.align		4
.L_51:
        /*0138*/ 	.byte	0x04, 0x12
        /*013a*/ 	.short	(.L_53 - .L_52)
	.align		4
.L_52:
        /*013c*/ 	.word	index@(_Z17updateOutputLayerP19NeuralNetworkDevicePfS1_)
        /*0140*/ 	.word	0x00000000


	//----- nvinfo : EIATTR_MIN_STACK_SIZE
	.align		4
.L_53:
        /*0144*/ 	.byte	0x04, 0x12
        /*0146*/ 	.short	(.L_55 - .L_54)
	.align		4
.L_54:
        /*0148*/ 	.word	index@(_Z28computerHiddenGradient_AccumP19NeuralNetworkDevicePfS1_S1_S1_)
        /*014c*/ 	.word	0x00000000


	//----- nvinfo : EIATTR_MIN_STACK_SIZE
	.align		4
.L_55:
        /*0150*/ 	.byte	0x04, 0x12
        /*0152*/ 	.short	(.L_57 - .L_56)
	.align		4
.L_56:
        /*0154*/ 	.word	index@(_Z42forwardKernalOutput_Softmax_Gradient_AccumP19NeuralNetworkDevicePfS1_S1_S1_S1_)
        /*0158*/ 	.word	0x00000000


	//----- nvinfo : EIATTR_MIN_STACK_SIZE
	.align		4
.L_57:
        /*015c*/ 	.byte	0x04, 0x12
        /*015e*/ 	.short	(.L_59 - .L_58)
	.align		4
.L_58:
        /*0160*/ 	.word	index@(_Z19forwardKernalHiddenP19NeuralNetworkDevicePfS1_)
        /*0164*/ 	.word	0x00000000
.L_59:


//--------------------- .nv.compat                --------------------------
	.section	.nv.compat,"",@"SHT_CUDA_COMPAT_INFO"
	.align	4
        /*0000*/ 	.byte	0x02, 0x09, 0x00, 0x00, 0x02, 0x02, 0x01, 0x00, 0x02, 0x05, 0x05, 0x00, 0x03, 0x07, 0x01, 0x01
        /*0010*/ 	.byte	0x02, 0x03, 0x00, 0x00, 0x02, 0x06, 0x01, 0x00, 0x04, 0x0b, 0x08, 0x00, 0x01, 0x00, 0x00, 0x00
        /*0020*/ 	.byte	0x00, 0x00, 0x00, 0x00


//--------------------- .nv.info._Z22forwardBackwardUnifiedP19NeuralNetworkDevicePKfPfS3_S2_S3_S3_S3_S3_ --------------------------
	.section	.nv.info._Z22forwardBackwardUnifiedP19NeuralNetworkDevicePKfPfS3_S2_S3_S3_S3_S3_,"",@"SHT_CUDA_INFO"
	.sectionflags	@""
	.align	4


	//----- nvinfo : EIATTR_CUDA_API_VERSION
	.align		4
        /*0000*/ 	.byte	0x04, 0x37
        /*0002*/ 	.short	(.L_61 - .L_60)
.L_60:
        /*0004*/ 	.word	0x00000082


	//----- nvinfo : EIATTR_KPARAM_INFO
	.align		4
.L_61:
        /*0008*/ 	.byte	0x04, 0x17
        /*000a*/ 	.short	(.L_63 - .L_62)
.L_62:
        /*000c*/ 	.word	0x00000000
        /*0010*/ 	.short	0x0008
        /*0012*/ 	.short	0x0040
        /*0014*/ 	.byte	0x00, 0xf5, 0x21, 0x00


	//----- nvinfo : EIATTR_KPARAM_INFO
	.align		4
.L_63:
        /*0018*/ 	.byte	0x04, 0x17
        /*001a*/ 	.short	(.L_65 - .L_64)
.L_64:
        /*001c*/ 	.word	0x00000000
        /*0020*/ 	.short	0x0007
        /*0022*/ 	.short	0x0038
        /*0024*/ 	.byte	0x00, 0xf5, 0x21, 0x00


	//----- nvinfo : EIATTR_KPARAM_INFO
	.align		4
.L_65:
        /*0028*/ 	.byte	0x04, 0x17
        /*002a*/ 	.short	(.L_67 - .L_66)
.L_66:
        /*002c*/ 	.word	0x00000000
        /*0030*/ 	.short	0x0006
        /*0032*/ 	.short	0x0030
        /*0034*/ 	.byte	0x00, 0xf5, 0x21, 0x00


	//----- nvinfo : EIATTR_KPARAM_INFO
	.align		4
.L_67:
        /*0038*/ 	.byte	0x04, 0x17
        /*003a*/ 	.short	(.L_69 - .L_68)
.L_68:
        /*003c*/ 	.word	0x00000000
        /*0040*/ 	.short	0x0005
        /*0042*/ 	.short	0x0028
        /*0044*/ 	.byte	0x00, 0xf5, 0x21, 0x00


	//----- nvinfo : EIATTR_KPARAM_INFO
	.align		4
.L_69:
        /*0048*/ 	.byte	0x04, 0x17
        /*004a*/ 	.short	(.L_71 - .L_70)
.L_70:
        /*004c*/ 	.word	0x00000000
        /*0050*/ 	.short	0x0004
        /*0052*/ 	.short	0x0020
        /*0054*/ 	.byte	0x00, 0xf5, 0x21, 0x00


	//----- nvinfo : EIATTR_KPARAM_INFO
	.align		4
.L_71:
        /*0058*/ 	.byte	0x04, 0x17
        /*005a*/ 	.short	(.L_73 - .L_72)
.L_72:
        /*005c*/ 	.word	0x00000000
        /*0060*/ 	.short	0x0003
        /*0062*/ 	.short	0x0018
        /*0064*/ 	.byte	0x00, 0xf5, 0x21, 0x00


	//----- nvinfo : EIATTR_KPARAM_INFO
	.align		4
.L_73:
        /*0068*/ 	.byte	0x04, 0x17
        /*006a*/ 	.short	(.L_75 - .L_74)
.L_74:
        /*006c*/ 	.word	0x00000000
        /*0070*/ 	.short	0x0002
        /*0072*/ 	.short	0x0010
        /*0074*/ 	.byte	0x00, 0xf5, 0x21, 0x00


	//----- nvinfo : EIATTR_KPARAM_INFO
	.align		4
.L_75:
        /*0078*/ 	.byte	0x04, 0x17
        /*007a*/ 	.short	(.L_77 - .L_76)
.L_76:
        /*007c*/ 	.word	0x00000000
        /*0080*/ 	.short	0x0001
        /*0082*/ 	.short	0x0008
        /*0084*/ 	.byte	0x00, 0xf5, 0x21, 0x00


	//----- nvinfo : EIATTR_KPARAM_INFO
	.align		4
.L_77:
        /*0088*/ 	.byte	0x04, 0x17
        /*008a*/ 	.short	(.L_79 - .L_78)
.L_78:
        /*008c*/ 	.word	0x00000000
        /*0090*/ 	.short	0x0000
        /*0092*/ 	.short	0x0000
        /*0094*/ 	.byte	0x00, 0xf5, 0x21, 0x00


	//----- nvinfo : EIATTR_SPARSE_MMA_MASK
	.align		4
.L_79:
        /*0098*/ 	.byte	0x03, 0x50
        /*009a*/ 	.short	0x0000


	//----- nvinfo : EIATTR_MAXREG_COUNT
	.align		4
        /*009c*/ 	.byte	0x03, 0x1b
        /*009e*/ 	.short	0x00ff


	//----- nvinfo : EIATTR_NUM_BARRIERS
	.align		4
        /*00a0*/ 	.byte	0x02, 0x4c
        /*00a2*/ 	.byte	0x01
	.zero		1


	//----- nvinfo : EIATTR_MERCURY_ISA_VERSION
	.align		4
        /*00a4*/ 	.byte	0x03, 0x5f
        /*00a6*/ 	.short	0x0101


	//----- nvinfo : EIATTR_VRC_CTA_INIT_COUNT
	.align		4
        /*00a8*/ 	.byte	0x02, 0x4a
	.zero		1
	.zero		1


	//----- nvinfo : EIATTR_EXIT_INSTR_OFFSETS
	.align		4
        /*00ac*/ 	.byte	0x04, 0x1c
        /*00ae*/ 	.short	(.L_81 - .L_80)


	//   ....[0]....
.L_80:
        /*00b0*/ 	.word	0x00000e60


	//   ....[1]....
        /*00b4*/ 	.word	0x00001140


	//----- nvinfo : EIATTR_CRS_STACK_SIZE
	.align		4
.L_81:
        /*00b8*/ 	.byte	0x04, 0x1e
        /*00ba*/ 	.short	(.L_83 - .L_82)
.L_82:
        /*00bc*/ 	.word	0x00000000


	//----- nvinfo : EIATTR_CBANK_PARAM_SIZE
	.align		4
.L_83:
        /*00c0*/ 	.byte	0x03, 0x19
        /*00c2*/ 	.short	0x0048


	//----- nvinfo : EIATTR_PARAM_CBANK
	.align		4
        /*00c4*/ 	.byte	0x04, 0x0a
        /*00c6*/ 	.short	(.L_85 - .L_84)
	.align		4
.L_84:
        /*00c8*/ 	.word	index@(.nv.constant0._Z22forwardBackwardUnifiedP19NeuralNetworkDevicePKfPfS3_S2_S3_S3_S3_S3_)
        /*00cc*/ 	.short	0x0380
        /*00ce*/ 	.short	0x0048


	//----- nvinfo : EIATTR_SW_WAR
	.align		4
.L_85:
        /*00d0*/ 	.byte	0x04, 0x36
        /*00d2*/ 	.short	(.L_87 - .L_86)
.L_86:
        /*00d4*/ 	.word	0x00000008
.L_87:


//--------------------- .nv.info._Z20forwardBackwardFusedP19NeuralNetworkDevicePfS1_S1_S1_ --------------------------
	.section	.nv.info._Z20forwardBackwardFusedP19NeuralNetworkDevicePfS1_S1_S1_,"",@"SHT_CUDA_INFO"
	.sectionflags	@""
	.align	4


	//----- nvinfo : EIATTR_CUDA_API_VERSION
	.align		4
        /*0000*/ 	.byte	0x04, 0x37
        /*0002*/ 	.short	(.L_89 - .L_88)
.L_88:
        /*0004*/ 	.word	0x00000082


	//----- nvinfo : EIATTR_KPARAM_INFO
	.align		4
.L_89:
        /*0008*/ 	.byte	0x04, 0x17
        /*000a*/ 	.short	(.L_91 - .L_90)
.L_90:
        /*000c*/ 	.word	0x00000000
        /*0010*/ 	.short	0x0004
        /*0012*/ 	.short	0x0020
        /*0014*/ 	.byte	0x00, 0xf5, 0x21, 0x00


	//----- nvinfo : EIATTR_KPARAM_INFO
	.align		4
.L_91:
        /*0018*/ 	.byte	0x04, 0x17
        /*001a*/ 	.short	(.L_93 - .L_92)
.L_92:
        /*001c*/ 	.word	0x00000000
        /*0020*/ 	.short	0x0003
        /*0022*/ 	.short	0x0018
        /*0024*/ 	.byte	0x00, 0xf5, 0x21, 0x00


	//----- nvinfo : EIATTR_KPARAM_INFO
	.align		4
.L_93:
        /*0028*/ 	.byte	0x04, 0x17
        /*002a*/ 	.short	(.L_95 - .L_94)
.L_94:
        /*002c*/ 	.word	0x00000000
        /*0030*/ 	.short	0x0002
        /*0032*/ 	.short	0x0010
        /*0034*/ 	.byte	0x00, 0xf5, 0x21, 0x00


	//----- nvinfo : EIATTR_KPARAM_INFO
	.align		4
.L_95:
        /*0038*/ 	.byte	0x04, 0x17
        /*003a*/ 	.short	(.L_97 - .L_96)
.L_96:
        /*003c*/ 	.word	0x00000000
        /*0040*/ 	.short	0x0001
        /*0042*/ 	.short	0x0008
        /*0044*/ 	.byte	0x00, 0xf5, 0x21, 0x00


	//----- nvinfo : EIATTR_KPARAM_INFO
	.align		4
.L_97:
        /*0048*/ 	.byte	0x04, 0x17
        /*004a*/ 	.short	(.L_99 - .L_98)
.L_98:
        /*004c*/ 	.word	0x00000000
        /*0050*/ 	.short	0x0000
        /*0052*/ 	.short	0x0000
        /*0054*/ 	.byte	0x00, 0xf5, 0x21, 0x00


	//----- nvinfo : EIATTR_SPARSE_MMA_MASK
	.align		4
.L_99:
        /*0058*/ 	.byte	0x03, 0x50
        /*005a*/ 	.short	0x0000


	//----- nvinfo : EIATTR_MAXREG_COUNT
	.align		4
        /*005c*/ 	.byte	0x03, 0x1b
        /*005e*/ 	.short	0x00ff


	//----- nvinfo : EIATTR_NUM_BARRIERS
	.align		4
        /*0060*/ 	.byte	0x02, 0x4c
        /*0062*/ 	.byte	0x01
	.zero		1


	//----- nvinfo : EIATTR_MERCURY_ISA_VERSION
	.align		4
        /*0064*/ 	.byte	0x03, 0x5f
        /*0066*/ 	.short	0x0101


	//----- nvinfo : EIATTR_VRC_CTA_INIT_COUNT
	.align		4
        /*0068*/ 	.byte	0x02, 0x4a
	.zero		1
	.zero		1


	//----- nvinfo : EIATTR_EXIT_INSTR_OFFSETS
	.align		4
        /*006c*/ 	.byte	0x04, 0x1c
        /*006e*/ 	.short	(.L_101 - .L_100)


	//   ....[0]....
.L_100:
        /*0070*/ 	.word	0x000016c0


	//   ....[1]....
        /*0074*/ 	.word	0x00001900


	//   ....[2]....
        /*0078*/ 	.word	0x00001940


	//----- nvinfo : EIATTR_CRS_STACK_SIZE
	.align		4
.L_101:
        /*007c*/ 	.byte	0x04, 0x1e
        /*007e*/ 	.short	(.L_103 - .L_102)
.L_102:
        /*0080*/ 	.word	0x00000000


	//----- nvinfo : EIATTR_CBANK_PARAM_SIZE
	.align		4
.L_103:
        /*0084*/ 	.byte	0x03, 0x19
        /*0086*/ 	.short	0x0028


	//----- nvinfo : EIATTR_PARAM_CBANK
	.align		4
        /*0088*/ 	.byte	0x04, 0x0a
        /*008a*/ 	.short	(.L_105 - .L_104)
	.align		4
.L_104:
        /*008c*/ 	.word	index@(.nv.constant0._Z20forwardBackwardFusedP19NeuralNetworkDevicePfS1_S1_S1_)
        /*0090*/ 	.short	0x0380
        /*0092*/ 	.short	0x0028


	//----- nvinfo : EIATTR_SW_WAR
	.align		4
.L_105:
        /*0094*/ 	.byte	0x04, 0x36
        /*0096*/ 	.short	(.L_107 - .L_106)
.L_106:
        /*0098*/ 	.word	0x00000008
.L_107:


//--------------------- .nv.info._Z11findCorrectPfPiS_S_ --------------------------
	.section	.nv.info._Z11findCorrectPfPiS_S_,"",@"SHT_CUDA_INFO"
	.sectionflags	@""
	.align	4


	//----- nvinfo : EIATTR_CUDA_API_VERSION
	.align		4
        /*0000*/ 	.byte	0x04, 0x37
        /*0002*/ 	.short	(.L_109 - .L_108)
.L_108:
        /*0004*/ 	.word	0x00000082


	//----- nvinfo : EIATTR_KPARAM_INFO
	.align		4
.L_109:
        /*0008*/ 	.byte	0x04, 0x17
        /*000a*/ 	.short	(.L_111 - .L_110)
.L_110:
        /*000c*/ 	.word	0x00000000
        /*0010*/ 	.short	0x0003
        /*0012*/ 	.short	0x0018
        /*0014*/ 	.byte	0x00, 0xf5, 0x21, 0x00


	//----- nvinfo : EIATTR_KPARAM_INFO
	.align		4
.L_111:
        /*0018*/ 	.byte	0x04, 0x17
        /*001a*/ 	.short	(.L_113 - .L_112)
.L_112:
        /*001c*/ 	.word	0x00000000
        /*0020*/ 	.short	0x0002
        /*0022*/ 	.short	0x0010
        /*0024*/ 	.byte	0x00, 0xf5, 0x21, 0x00


	//----- nvinfo : EIATTR_KPARAM_INFO
	.align		4
.L_113:
        /*0028*/ 	.byte	0x04, 0x17
        /*002a*/ 	.short	(.L_115 - .L_114)
.L_114:
        /*002c*/ 	.word	0x00000000
        /*0030*/ 	.short	0x0001
        /*0032*/ 	.short	0x0008
        /*0034*/ 	.byte	0x00, 0xf5, 0x21, 0x00


	//----- nvinfo : EIATTR_KPARAM_INFO
	.align		4
.L_115:
        /*0038*/ 	.byte	0x04, 0x17
        /*003a*/ 	.short	(.L_117 - .L_116)
.L_116:
        /*003c*/ 	.word	0x00000000
        /*0040*/ 	.short	0x0000
        /*0042*/ 	.short	0x0000
        /*0044*/ 	.byte	0x00, 0xf5, 0x21, 0x00


	//----- nvinfo : EIATTR_SPARSE_MMA_MASK
	.align		4
.L_117:
        /*0048*/ 	.byte	0x03, 0x50
        /*004a*/ 	.short	0x0000


	//----- nvinfo : EIATTR_MAXREG_COUNT
	.align		4
        /*004c*/ 	.byte	0x03, 0x1b
        /*004e*/ 	.short	0x00ff


	//----- nvinfo : EIATTR_MERCURY_ISA_VERSION
	.align		4
        /*0050*/ 	.byte	0x03, 0x5f
        /*0052*/ 	.short	0x0101


	//----- nvinfo : EIATTR_VRC_CTA_INIT_COUNT
	.align		4
        /*0054*/ 	.byte	0x02, 0x4a
	.zero		1
	.zero		1


	//----- nvinfo : EIATTR_EXIT_INSTR_OFFSETS
	.align		4
        /*0058*/ 	.byte	0x04, 0x1c
        /*005a*/ 	.short	(.L_119 - .L_118)


	//   ....[0]....
.L_118:
        /*005c*/ 	.word	0x00001770


	//----- nvinfo : EIATTR_CBANK_PARAM_SIZE
	.align		4
.L_119:
        /*0060*/ 	.byte	0x03, 0x19
        /*0062*/ 	.short	0x0020


	//----- nvinfo : EIATTR_PARAM_CBANK
	.align		4
        /*0064*/ 	.byte	0x04, 0x0a
        /*0066*/ 	.short	(.L_121 - .L_120)
	.align		4
.L_120:
        /*0068*/ 	.word	index@(.nv.constant0._Z11findCorrectPfPiS_S_)
        /*006c*/ 	.short	0x0380
        /*006e*/ 	.short	0x0020


	//----- nvinfo : EIATTR_SW_WAR
	.align		4
.L_121:
        /*0070*/ 	.byte	0x04, 0x36
        /*0072*/ 	.short	(.L_123 - .L_122)
.L_122:
        /*0074*/ 	.word	0x00000008
.L_123:


//--------------------- .nv.info._Z20updateWeightsUnifiedP19NeuralNetworkDevicePKfS2_S2_S2_ --------------------------
	.section	.nv.info._Z20updateWeightsUnifiedP19NeuralNetworkDevicePKfS2_S2_S2_,"",@"SHT_CUDA_INFO"
	.sectionflags	@""
	.align	4


	//----- nvinfo : EIATTR_CUDA_API_VERSION
	.align		4
        /*0000*/ 	.byte	0x04, 0x37
        /*0002*/ 	.short	(.L_125 - .L_124)
.L_124:
        /*0004*/ 	.word	0x00000082


	//----- nvinfo : EIATTR_KPARAM_INFO
	.align		4
.L_125:
        /*0008*/ 	.byte	0x04, 0x17
        /*000a*/ 	.short	(.L_127 - .L_126)
.L_126:
        /*000c*/ 	.word	0x00000000
        /*0010*/ 	.short	0x0004
        /*0012*/ 	.short	0x0020
        /*0014*/ 	.byte	0x00, 0xf5, 0x21, 0x00


	//----- nvinfo : EIATTR_KPARAM_INFO
	.align		4
.L_127:
        /*0018*/ 	.byte	0x04, 0x17
        /*001a*/ 	.short	(.L_129 - .L_128)
.L_128:
        /*001c*/ 	.word	0x00000000
        /*0020*/ 	.short	0x0003
        /*0022*/ 	.short	0x0018
        /*0024*/ 	.byte	0x00, 0xf5, 0x21, 0x00


	//----- nvinfo : EIATTR_KPARAM_INFO
	.align		4
.L_129:
        /*0028*/ 	.byte	0x04, 0x17
        /*002a*/ 	.short	(.L_131 - .L_130)
.L_130:
        /*002c*/ 	.word	0x00000000
        /*0030*/ 	.short	0x0002
        /*0032*/ 	.short	0x0010
        /*0034*/ 	.byte	0x00, 0xf5, 0x21, 0x00


	//----- nvinfo : EIATTR_KPARAM_INFO
	.align		4
.L_131:
        /*0038*/ 	.byte	0x04, 0x17
        /*003a*/ 	.short	(.L_133 - .L_132)
.L_132:
        /*003c*/ 	.word	0x00000000
        /*0040*/ 	.short	0x0001
        /*0042*/ 	.short	0x0008
        /*0044*/ 	.byte	0x00, 0xf5, 0x21, 0x00


	//----- nvinfo : EIATTR_KPARAM_INFO
	.align		4
.L_133:
        /*0048*/ 	.byte	0x04, 0x17
        /*004a*/ 	.short	(.L_135 - .L_134)
.L_134:
        /*004c*/ 	.word	0x00000000
        /*0050*/ 	.short	0x0000
        /*0052*/ 	.short	0x0000
        /*0054*/ 	.byte	0x00, 0xf5, 0x21, 0x00


	//----- nvinfo : EIATTR_SPARSE_MMA_MASK
	.align		4
.L_135:
        /*0058*/ 	.byte	0x03, 0x50
        /*005a*/ 	.short	0x0000


	//----- nvinfo : EIATTR_MAXREG_COUNT
	.align		4
        /*005c*/ 	.byte	0x03, 0x1b
        /*005e*/ 	.short	0x00ff


	//----- nvinfo : EIATTR_MERCURY_ISA_VERSION
	.align		4
        /*0060*/ 	.byte	0x03, 0x5f
        /*0062*/ 	.short	0x0101


	//----- nvinfo : EIATTR_VRC_CTA_INIT_COUNT
	.align		4
        /*0064*/ 	.byte	0x02, 0x4a
	.zero		1
	.zero		1


	//----- nvinfo : EIATTR_EXIT_INSTR_OFFSETS
	.align		4
        /*0068*/ 	.byte	0x04, 0x1c
        /*006a*/ 	.short	(.L_137 - .L_136)


	//   ....[0]....
.L_136:
        /*006c*/ 	.word	0x00000070


	//   ....[1]....
        /*0070*/ 	.word	0x000001e0


	//   ....[2]....
        /*0074*/ 	.word	0x00000290


	//   ....[3]....
        /*0078*/ 	.word	0x000002b0


	//   ....[4]....
        /*007c*/ 	.word	0x00000430


	//   ....[5]....
        /*0080*/ 	.word	0x000004e0


	//----- nvinfo : EIATTR_CBANK_PARAM_SIZE
	.align		4
.L_137:
        /*0084*/ 	.byte	0x03, 0x19
        /*0086*/ 	.short	0x0028


	//----- nvinfo : EIATTR_PARAM_CBANK
	.align		4
        /*0088*/ 	.byte	0x04, 0x0a
        /*008a*/ 	.short	(.L_139 - .L_138)
	.align		4
.L_138:
        /*008c*/ 	.word	index@(.nv.constant0._Z20updateWeightsUnifiedP19NeuralNetworkDevicePKfS2_S2_S2_)
        /*0090*/ 	.short	0x0380
        /*0092*/ 	.short	0x0028


	//----- nvinfo : EIATTR_SW_WAR
	.align		4
.L_139:
        /*0094*/ 	.byte	0x04, 0x36
        /*0096*/ 	.short	(.L_141 - .L_140)
.L_140:
        /*0098*/ 	.word	0x00000008
.L_141:


//--------------------- .nv.info._Z17updateHiddenLayerP19NeuralNetworkDevicePfS1_ --------------------------
	.section	.nv.info._Z17updateHiddenLayerP19NeuralNetworkDevicePfS1_,"",@"SHT_CUDA_INFO"
	.sectionflags	@""
	.align	4


	//----- nvinfo : EIATTR_CUDA_API_VERSION
	.align		4
        /*0000*/ 	.byte	0x04, 0x37
        /*0002*/ 	.short	(.L_143 - .L_142)
.L_142:
        /*0004*/ 	.word	0x00000082


	//----- nvinfo : EIATTR_KPARAM_INFO
	.align		4
.L_143:
        /*0008*/ 	.byte	0x04, 0x17
        /*000a*/ 	.short	(.L_145 - .L_144)
.L_144:
        /*000c*/ 	.word	0x00000000
        /*0010*/ 	.short	0x0002
        /*0012*/ 	.short	0x0010
        /*0014*/ 	.byte	0x00, 0xf5, 0x21, 0x00


	//----- nvinfo : EIATTR_KPARAM_INFO
	.align		4
.L_145:
        /*0018*/ 	.byte	0x04, 0x17
        /*001a*/ 	.short	(.L_147 - .L_146)
.L_146:
        /*001c*/ 	.word	0x00000000
        /*0020*/ 	.short	0x0001
        /*0022*/ 	.short	0x0008
        /*0024*/ 	.byte	0x00, 0xf5, 0x21, 0x00


	//----- nvinfo : EIATTR_KPARAM_INFO
	.align		4
.L_147:
        /*0028*/ 	.byte	0x04, 0x17
        /*002a*/ 	.short	(.L_149 - .L_148)
.L_148:
        /*002c*/ 	.word	0x00000000
        /*0030*/ 	.short	0x0000
        /*0032*/ 	.short	0x0000
        /*0034*/ 	.byte	0x00, 0xf5, 0x21, 0x00


	//----- nvinfo : EIATTR_SPARSE_MMA_MASK
	.align		4
.L_149:
        /*0038*/ 	.byte	0x03, 0x50
        /*003a*/ 	.short	0x0000


	//----- nvinfo : EIATTR_MAXREG_COUNT
	.align		4
        /*003c*/ 	.byte	0x03, 0x1b
        /*003e*/ 	.short	0x00ff


	//----- nvinfo : EIATTR_MERCURY_ISA_VERSION
	.align		4
        /*0040*/ 	.byte	0x03, 0x5f
        /*0042*/ 	.short	0x0101


	//----- nvinfo : EIATTR_VRC_CTA_INIT_COUNT
	.align		4
        /*0044*/ 	.byte	0x02, 0x4a
	.zero		1
	.zero		1


	//----- nvinfo : EIATTR_EXIT_INSTR_OFFSETS
	.align		4
        /*0048*/ 	.byte	0x04, 0x1c
        /*004a*/ 	.short	(.L_151 - .L_150)


	//   ....[0]....
.L_150:
        /*004c*/ 	.word	0x00000260


	//----- nvinfo : EIATTR_CBANK_PARAM_SIZE
	.align		4
.L_151:
        /*0050*/ 	.byte	0x03, 0x19
        /*0052*/ 	.short	0x0018


	//----- nvinfo : EIATTR_PARAM_CBANK
	.align		4
        /*0054*/ 	.byte	0x04, 0x0a
        /*0056*/ 	.short	(.L_153 - .L_152)
	.align		4
.L_152:
        /*0058*/ 	.word	index@(.nv.constant0._Z17updateHiddenLayerP19NeuralNetworkDevicePfS1_)
        /*005c*/ 	.short	0x0380
        /*005e*/ 	.short	0x0018


	//----- nvinfo : EIATTR_SW_WAR
	.align		4
.L_153:
        /*0060*/ 	.byte	0x04, 0x36
        /*0062*/ 	.short	(.L_155 - .L_154)
.L_154:
        /*0064*/ 	.word	0x00000008
.L_155:


//--------------------- .nv.info._Z17updateOutputLayerP19NeuralNetworkDevicePfS1_ --------------------------
	.section	.nv.info._Z17updateOutputLayerP19NeuralNetworkDevicePfS1_,"",@"SHT_CUDA_INFO"
	.sectionflags	@""
	.align	4


	//----- nvinfo : EIATTR_CUDA_API_VERSION
	.align		4
        /*0000*/ 	.byte	0x04, 0x37
        /*0002*/ 	.short	(.L_157 - .L_156)
.L_156:
        /*0004*/ 	.word	0x00000082


	//----- nvinfo : EIATTR_KPARAM_INFO
	.align		4
.L_157:
        /*0008*/ 	.byte	0x04, 0x17
        /*000a*/ 	.short	(.L_159 - .L_158)
.L_158:
        /*000c*/ 	.word	0x00000000
        /*0010*/ 	.short	0x0002
        /*0012*/ 	.short	0x0010
        /*0014*/ 	.byte	0x00, 0xf5, 0x21, 0x00


	//----- nvinfo : EIATTR_KPARAM_INFO
	.align		4
.L_159:
        /*0018*/ 	.byte	0x04, 0x17
        /*001a*/ 	.short	(.L_161 - .L_160)
.L_160:
        /*001c*/ 	.word	0x00000000
        /*0020*/ 	.short	0x0001
        /*0022*/ 	.short	0x0008
        /*0024*/ 	.byte	0x00, 0xf5, 0x21, 0x00


	//----- nvinfo : EIATTR_KPARAM_INFO
	.align		4
.L_161:
        /*0028*/ 	.byte	0x04, 0x17
        /*002a*/ 	.short	(.L_163 - .L_162)
.L_162:
        /*002c*/ 	.word	0x00000000
        /*0030*/ 	.short	0x0000
        /*0032*/ 	.short	0x0000
        /*0034*/ 	.byte	0x00, 0xf5, 0x21, 0x00


	//----- nvinfo : EIATTR_SPARSE_MMA_MASK
	.align		4
.L_163:
        /*0038*/ 	.byte	0x03, 0x50
        /*003a*/ 	.short	0x0000


	//----- nvinfo : EIATTR_MAXREG_COUNT
	.align		4
        /*003c*/ 	.byte	0x03, 0x1b
        /*003e*/ 	.short	0x00ff


	//----- nvinfo : EIATTR_MERCURY_ISA_VERSION
	.align		4
        /*0040*/ 	.byte	0x03, 0x5f
        /*0042*/ 	.short	0x0101


	//----- nvinfo : EIATTR_VRC_CTA_INIT_COUNT
	.align		4
        /*0044*/ 	.byte	0x02, 0x4a
	.zero		1
	.zero		1


	//----- nvinfo : EIATTR_EXIT_INSTR_OFFSETS
	.align		4
        /*0048*/ 	.byte	0x04, 0x1c
        /*004a*/ 	.short	(.L_165 - .L_164)


	//   ....[0]....
.L_164:
        /*004c*/ 	.word	0x00000260


	//----- nvinfo : EIATTR_CBANK_PARAM_SIZE
	.align		4
.L_165:
        /*0050*/ 	.byte	0x03, 0x19
        /*0052*/ 	.short	0x0018


	//----- nvinfo : EIATTR_PARAM_CBANK
	.align		4
        /*0054*/ 	.byte	0x04, 0x0a
        /*0056*/ 	.short	(.L_167 - .L_166)
	.align		4
.L_166:
        /*0058*/ 	.word	index@(.nv.constant0._Z17updateOutputLayerP19NeuralNetworkDevicePfS1_)
        /*005c*/ 	.short	0x0380
        /*005e*/ 	.short	0x0018


	//----- nvinfo : EIATTR_SW_WAR
	.align		4
.L_167:
        /*0060*/ 	.byte	0x04, 0x36
        /*0062*/ 	.short	(.L_169 - .L_168)
.L_168:
        /*0064*/ 	.word	0x00000008
.L_169:


//--------------------- .nv.info._Z28computerHiddenGradient_AccumP19NeuralNetworkDevicePfS1_S1_S1_ --------------------------
	.section	.nv.info._Z28computerHiddenGradient_AccumP19NeuralNetworkDevicePfS1_S1_S1_,"",@"SHT_CUDA_INFO"
	.sectionflags	@""
	.align	4


	//----- nvinfo : EIATTR_CUDA_API_VERSION
	.align		4
        /*0000*/ 	.byte	0x04, 0x37
        /*0002*/ 	.short	(.L_171 - .L_170)
.L_170:
        /*0004*/ 	.word	0x00000082


	//----- nvinfo : EIATTR_KPARAM_INFO
	.align		4
.L_171:
        /*0008*/ 	.byte	0x04, 0x17
        /*000a*/ 	.short	(.L_173 - .L_172)
.L_172:
        /*000c*/ 	.word	0x00000000
        /*0010*/ 	.short	0x0004
        /*0012*/ 	.short	0x0020
        /*0014*/ 	.byte	0x00, 0xf5, 0x21, 0x00


	//----- nvinfo : EIATTR_KPARAM_INFO
	.align		4
.L_173:
        /*0018*/ 	.byte	0x04, 0x17
        /*001a*/ 	.short	(.L_175 - .L_174)
.L_174:
        /*001c*/ 	.word	0x00000000
        /*0020*/ 	.short	0x0003
        /*0022*/ 	.short	0x0018
        /*0024*/ 	.byte	0x00, 0xf5, 0x21, 0x00


	//----- nvinfo : EIATTR_KPARAM_INFO
	.align		4
.L_175:
        /*0028*/ 	.byte	0x04, 0x17
        /*002a*/ 	.short	(.L_177 - .L_176)
.L_176:
        /*002c*/ 	.word	0x00000000
        /*0030*/ 	.short	0x0002
        /*0032*/ 	.short	0x0010
        /*0034*/ 	.byte	0x00, 0xf5, 0x21, 0x00


	//----- nvinfo : EIATTR_KPARAM_INFO
	.align		4
.L_177:
        /*0038*/ 	.byte	0x04, 0x17
        /*003a*/ 	.short	(.L_179 - .L_178)
.L_178:
        /*003c*/ 	.word	0x00000000
        /*0040*/ 	.short	0x0001
        /*0042*/ 	.short	0x0008
        /*0044*/ 	.byte	0x00, 0xf5, 0x21, 0x00


	//----- nvinfo : EIATTR_KPARAM_INFO
	.align		4
.L_179:
        /*0048*/ 	.byte	0x04, 0x17
        /*004a*/ 	.short	(.L_181 - .L_180)
.L_180:
        /*004c*/ 	.word	0x00000000
        /*0050*/ 	.short	0x0000
        /*0052*/ 	.short	0x0000
        /*0054*/ 	.byte	0x00, 0xf5, 0x21, 0x00


	//----- nvinfo : EIATTR_SPARSE_MMA_MASK
	.align		4
.L_181:
        /*0058*/ 	.byte	0x03, 0x50
        /*005a*/ 	.short	0x0000


	//----- nvinfo : EIATTR_MAXREG_COUNT
	.align		4
        /*005c*/ 	.byte	0x03, 0x1b
        /*005e*/ 	.short	0x00ff


	//----- nvinfo : EIATTR_MERCURY_ISA_VERSION
	.align		4
        /*0060*/ 	.byte	0x03, 0x5f
        /*0062*/ 	.short	0x0101


	//----- nvinfo : EIATTR_VRC_CTA_INIT_COUNT
	.align		4
        /*0064*/ 	.byte	0x02, 0x4a
	.zero		1
	.zero		1


	//----- nvinfo : EIATTR_EXIT_INSTR_OFFSETS
	.align		4
        /*0068*/ 	.byte	0x04, 0x1c
        /*006a*/ 	.short	(.L_183 - .L_182)


	//   ....[0]....
.L_182:
        /*006c*/ 	.word	0x00000320


	//----- nvinfo : EIATTR_CBANK_PARAM_SIZE
	.align		4
.L_183:
        /*0070*/ 	.byte	0x03, 0x19
        /*0072*/ 	.short	0x0028


	//----- nvinfo : EIATTR_PARAM_CBANK
	.align		4
        /*0074*/ 	.byte	0x04, 0x0a
        /*0076*/ 	.short	(.L_185 - .L_184)
	.align		4
.L_184:
        /*0078*/ 	.word	index@(.nv.constant0._Z28computerHiddenGradient_AccumP19NeuralNetworkDevicePfS1_S1_S1_)
        /*007c*/ 	.short	0x0380
        /*007e*/ 	.short	0x0028


	//----- nvinfo : EIATTR_SW_WAR
	.align		4
.L_185:
        /*0080*/ 	.byte	0x04, 0x36
        /*0082*/ 	.short	(.L_187 - .L_186)
.L_186:
        /*0084*/ 	.word	0x00000008
.L_187:


//--------------------- .nv.info._Z42forwardKernalOutput_Softmax_Gradient_AccumP19NeuralNetworkDevicePfS1_S1_S1_S1_ --------------------------
	.section	.nv.info._Z42forwardKernalOutput_Softmax_Gradient_AccumP19NeuralNetworkDevicePfS1_S1_S1_S1_,"",@"SHT_CUDA_INFO"
	.sectionflags	@""
	.align	4


	//----- nvinfo : EIATTR_CUDA_API_VERSION
	.align		4
        /*0000*/ 	.byte	0x04, 0x37
        /*0002*/ 	.short	(.L_189 - .L_188)
.L_188:
        /*0004*/ 	.word	0x00000082


	//----- nvinfo : EIATTR_KPARAM_INFO
	.align		4
.L_189:
        /*0008*/ 	.byte	0x04, 0x17
        /*000a*/ 	.short	(.L_191 - .L_190)
.L_190:
        /*000c*/ 	.word	0x00000000
        /*0010*/ 	.short	0x0005
        /*0012*/ 	.short	0x0028
        /*0014*/ 	.byte	0x00, 0xf5, 0x21, 0x00


	//----- nvinfo : EIATTR_KPARAM_INFO
	.align		4
.L_191:
        /*0018*/ 	.byte	0x04, 0x17
        /*001a*/ 	.short	(.L_193 - .L_192)
.L_192:
        /*001c*/ 	.word	0x00000000
        /*0020*/ 	.short	0x0004
        /*0022*/ 	.short	0x0020
        /*0024*/ 	.byte	0x00, 0xf5, 0x21, 0x00


	//----- nvinfo : EIATTR_KPARAM_INFO
	.align		4
.L_193:
        /*0028*/ 	.byte	0x04, 0x17
        /*002a*/ 	.short	(.L_195 - .L_194)
.L_194:
        /*002c*/ 	.word	0x00000000
        /*0030*/ 	.short	0x0003
        /*0032*/ 	.short	0x0018
        /*0034*/ 	.byte	0x00, 0xf5, 0x21, 0x00


	//----- nvinfo : EIATTR_KPARAM_INFO
	.align		4
.L_195:
        /*0038*/ 	.byte	0x04, 0x17
        /*003a*/ 	.short	(.L_197 - .L_196)
.L_196:
        /*003c*/ 	.word	0x00000000
        /*0040*/ 	.short	0x0002
        /*0042*/ 	.short	0x0010
        /*0044*/ 	.byte	0x00, 0xf5, 0x21, 0x00


	//----- nvinfo : EIATTR_KPARAM_INFO
	.align		4
.L_197:
        /*0048*/ 	.byte	0x04, 0x17
        /*004a*/ 	.short	(.L_199 - .L_198)
.L_198:
        /*004c*/ 	.word	0x00000000
        /*0050*/ 	.short	0x0001
        /*0052*/ 	.short	0x0008
        /*0054*/ 	.byte	0x00, 0xf5, 0x21, 0x00


	//----- nvinfo : EIATTR_KPARAM_INFO
	.align		4
.L_199:
        /*0058*/ 	.byte	0x04, 0x17
        /*005a*/ 	.short	(.L_201 - .L_200)
.L_200:
        /*005c*/ 	.word	0x00000000
        /*0060*/ 	.short	0x0000
        /*0062*/ 	.short	0x0000
        /*0064*/ 	.byte	0x00, 0xf5, 0x21, 0x00


	//----- nvinfo : EIATTR_SPARSE_MMA_MASK
	.align		4
.L_201:
        /*0068*/ 	.byte	0x03, 0x50
        /*006a*/ 	.short	0x0000


	//----- nvinfo : EIATTR_MAXREG_COUNT
	.align		4
        /*006c*/ 	.byte	0x03, 0x1b
        /*006e*/ 	.short	0x00ff


	//----- nvinfo : EIATTR_NUM_BARRIERS
	.align		4
        /*0070*/ 	.byte	0x02, 0x4c
        /*0072*/ 	.byte	0x01
	.zero		1


	//----- nvinfo : EIATTR_MERCURY_ISA_VERSION
	.align		4
        /*0074*/ 	.byte	0x03, 0x5f
        /*0076*/ 	.short	0x0101


	//----- nvinfo : EIATTR_VRC_CTA_INIT_COUNT
	.align		4
        /*0078*/ 	.byte	0x02, 0x4a
	.zero		1
	.zero		1


	//----- nvinfo : EIATTR_EXIT_INSTR_OFFSETS
	.align		4
        /*007c*/ 	.byte	0x04, 0x1c
        /*007e*/ 	.short	(.L_203 - .L_202)


	//   ....[0]....
.L_202:
        /*0080*/ 	.word	0x00000ae0


	//----- nvinfo : EIATTR_CRS_STACK_SIZE
	.align		4
.L_203:
        /*0084*/ 	.byte	0x04, 0x1e
        /*0086*/ 	.short	(.L_205 - .L_204)
.L_204:
        /*0088*/ 	.word	0x00000000


	//----- nvinfo : EIATTR_CBANK_PARAM_SIZE
	.align		4
.L_205:
        /*008c*/ 	.byte	0x03, 0x19
        /*008e*/ 	.short	0x0030


	//----- nvinfo : EIATTR_PARAM_CBANK
	.align		4
        /*0090*/ 	.byte	0x04, 0x0a
        /*0092*/ 	.short	(.L_207 - .L_206)
	.align		4
.L_206:
        /*0094*/ 	.word	index@(.nv.constant0._Z42forwardKernalOutput_Softmax_Gradient_AccumP19NeuralNetworkDevicePfS1_S1_S1_S1_)
        /*0098*/ 	.short	0x0380
        /*009a*/ 	.short	0x0030


	//----- nvinfo : EIATTR_SW_WAR
	.align		4
.L_207:
        /*009c*/ 	.byte	0x04, 0x36
        /*009e*/ 	.short	(.L_209 - .L_208)
.L_208:
        /*00a0*/ 	.word	0x00000008
.L_209:


//--------------------- .nv.info._Z19forwardKernalHiddenP19NeuralNetworkDevicePfS1_ --------------------------
	.section	.nv.info._Z19forwardKernalHiddenP19NeuralNetworkDevicePfS1_,"",@"SHT_CUDA_INFO"
	.sectionflags	@""
	.align	4


	//----- nvinfo : EIATTR_CUDA_API_VERSION
	.align		4
        /*0000*/ 	.byte	0x04, 0x37
        /*0002*/ 	.short	(.L_211 - .L_210)
.L_210:
        /*0004*/ 	.word	0x00000082


	//----- nvinfo : EIATTR_KPARAM_INFO
	.align		4
.L_211:
        /*0008*/ 	.byte	0x04, 0x17
        /*000a*/ 	.short	(.L_213 - .L_212)
.L_212:
        /*000c*/ 	.word	0x00000000
        /*0010*/ 	.short	0x0002
        /*0012*/ 	.short	0x0010
        /*0014*/ 	.byte	0x00, 0xf5, 0x21, 0x00


	//----- nvinfo : EIATTR_KPARAM_INFO
	.align		4
.L_213:
        /*0018*/ 	.byte	0x04, 0x17
        /*001a*/ 	.short	(.L_215 - .L_214)
.L_214:
        /*001c*/ 	.word	0x00000000
        /*0020*/ 	.short	0x0001
        /*0022*/ 	.short	0x0008
        /*0024*/ 	.byte	0x00, 0xf5, 0x21, 0x00


	//----- nvinfo : EIATTR_KPARAM_INFO
	.align		4
.L_215:
        /*0028*/ 	.byte	0x04, 0x17
        /*002a*/ 	.short	(.L_217 - .L_216)
.L_216:
        /*002c*/ 	.word	0x00000000
        /*0030*/ 	.short	0x0000
        /*0032*/ 	.short	0x0000
        /*0034*/ 	.byte	0x00, 0xf5, 0x21, 0x00


	//----- nvinfo : EIATTR_SPARSE_MMA_MASK
	.align		4
.L_217:
        /*0038*/ 	.byte	0x03, 0x50
        /*003a*/ 	.short	0x0000


	//----- nvinfo : EIATTR_MAXREG_COUNT
	.align		4
        /*003c*/ 	.byte	0x03, 0x1b
        /*003e*/ 	.short	0x00ff


	//----- nvinfo : EIATTR_NUM_BARRIERS
	.align		4
        /*0040*/ 	.byte	0x02, 0x4c
        /*0042*/ 	.byte	0x01
	.zero		1


	//----- nvinfo : EIATTR_MERCURY_ISA_VERSION
	.align		4
        /*0044*/ 	.byte	0x03, 0x5f
        /*0046*/ 	.short	0x0101


	//----- nvinfo : EIATTR_VRC_CTA_INIT_COUNT
	.align		4
        /*0048*/ 	.byte	0x02, 0x4a
	.zero		1
	.zero		1


	//----- nvinfo : EIATTR_EXIT_INSTR_OFFSETS
	.align		4
        /*004c*/ 	.byte	0x04, 0x1c
        /*004e*/ 	.short	(.L_219 - .L_218)


	//   ....[0]....
.L_218:
        /*0050*/ 	.word	0x00000650


	//----- nvinfo : EIATTR_CRS_STACK_SIZE
	.align		4
.L_219:
        /*0054*/ 	.byte	0x04, 0x1e
        /*0056*/ 	.short	(.L_221 - .L_220)
.L_220:
        /*0058*/ 	.word	0x00000000


	//----- nvinfo : EIATTR_CBANK_PARAM_SIZE
	.align		4
.L_221:
        /*005c*/ 	.byte	0x03, 0x19
        /*005e*/ 	.short	0x0018


	//----- nvinfo : EIATTR_PARAM_CBANK
	.align		4
        /*0060*/ 	.byte	0x04, 0x0a
        /*0062*/ 	.short	(.L_223 - .L_222)
	.align		4
.L_222:
        /*0064*/ 	.word	index@(.nv.constant0._Z19forwardKernalHiddenP19NeuralNetworkDevicePfS1_)
        /*0068*/ 	.short	0x0380
        /*006a*/ 	.short	0x0018


	//----- nvinfo : EIATTR_SW_WAR
	.align		4
.L_223:
        /*006c*/ 	.byte	0x04, 0x36
        /*006e*/ 	.short	(.L_225 - .L_224)
.L_224:
        /*0070*/ 	.word	0x00000008
.L_225:


//--------------------- .nv.callgraph             --------------------------
	.section	.nv.callgraph,"",@"SHT_CUDA_CALLGRAPH"
	.align	4
	.sectionentsize	8
	.align		4
        /*0000*/ 	.word	0x00000000
	.align		4
        /*0004*/ 	.word	0xffffffff
	.align		4
        /*0008*/ 	.word	0x00000000
	.align		4
        /*000c*/ 	.word	0xfffffffe
	.align		4
        /*0010*/ 	.word	0x00000000
	.align		4
        /*0014*/ 	.word	0xfffffffd
	.align		4
        /*0018*/ 	.word	0x00000000
	.align		4
        /*001c*/ 	.word	0xfffffffc


//--------------------- .text._Z22forwardBackwardUnifiedP19NeuralNetworkDevicePKfPfS3_S2_S3_S3_S3_S3_ --------------------------
	.section	.text._Z22forwardBackwardUnifiedP19NeuralNetworkDevicePKfPfS3_S2_S3_S3_S3_S3_,"ax",@progbits
	.align	128
        .global         _Z22forwardBackwardUnifiedP19NeuralNetworkDevicePKfPfS3_S2_S3_S3_S3_S3_
        .type           _Z22forwardBackwardUnifiedP19NeuralNetworkDevicePKfPfS3_S2_S3_S3_S3_S3_,@function
        .size           _Z22forwardBackwardUnifiedP19NeuralNetworkDevicePKfPfS3_S2_S3_S3_S3_S3_,(.L_x_89 - _Z22forwardBackwardUnifiedP19NeuralNetworkDevicePKfPfS3_S2_S3_S3_S3_S3_)
        .other          _Z22forwardBackwardUnifiedP19NeuralNetworkDevicePKfPfS3_S2_S3_S3_S3_S3_,@"STO_CUDA_ENTRY STV_DEFAULT"
_Z22forwardBackwardUnifiedP19NeuralNetworkDevicePKfPfS3_S2_S3_S3_S3_S3_:
.text._Z22forwardBackwardUnifiedP19NeuralNetworkDevicePKfPfS3_S2_S3_S3_S3_S3_:
[----:B------:R-:W-:Y:S01]  /*0000*/  LDC R1, c[0x0][0x37c] ;  /* 0x0000df00ff017b82 */ /* 0x000fe20000000800 */
[----:B------:R-:W0:Y:S01]  /*0010*/  S2R R0, SR_TID.X ;  /* 0x0000000000007919 */ /* 0x000e220000002100 */
[----:B------:R-:W-:Y:S01]  /*0020*/  BSSY.RECONVERGENT B1, `(.L_x_0) ;  /* 0x0000036000017945 */ /* 0x000fe20003800200 */
[----:B------:R-:W1:Y:S03]  /*0030*/  LDCU.64 UR6, c[0x0][0x358] ;  /* 0x00006b00ff0677ac */ /* 0x000e660008000a00 */
[----:B------:R-:W-:Y:S01]  /*0040*/  BSSY.RELIABLE B0, `(.L_x_1) ;  /* 0x000000b000007945 */ /* 0x000fe20003800100 */
[----:B0-----:R-:W-:-:S13]  /*0050*/  ISETP.NE.AND P0, PT, R0, RZ, PT ;  /* 0x000000ff0000720c */ /* 0x001fda0003f05270 */
[----:B------:R-:W0:Y:S01]  /*0060*/  @!P0 S2R R3, SR_CgaCtaId ;  /* 0x0000000000038919 */ /* 0x000e220000008800 */
[----:B------:R-:W-:-:S04]  /*0070*/  @!P0 MOV R2, 0x400 ;  /* 0x0000040000028802 */ /* 0x000fc80000000f00 */
[----:B0-----:R-:W-:-:S05]  /*0080*/  @!P0 LEA R2, R3, R2, 0x18 ;  /* 0x0000000203028211 */ /* 0x001fca00078ec0ff */
[----:B------:R0:W-:Y:S01]  /*0090*/  @!P0 STS [R2+0xe40], RZ ;  /* 0x000e40ff02008388 */ /* 0x0001e20000000800 */
[----:B-1----:R-:W-:Y:S05]  /*00a0*/  @!P0 BRA `(.L_x_2) ;  /* 0x0000000000108947 */ /* 0x002fea0003800000 */
[----:B------:R-:W-:Y:S02]  /*00b0*/  ISETP.GT.U32.AND P1, PT, R0, 0x7f, PT ;  /* 0x0000007f0000780c */ /* 0x000fe40003f24070 */
[----:B------:R-:W-:-:S11]  /*00c0*/  PLOP3.LUT P0, PT, PT, PT, PT, 0x8, 0x80 ;  /* 0x000000000080781c */ /* 0x000fd60003f0e170 */
[----:B------:R-:W-:Y:S05]  /*00d0*/  @P1 BREAK.RELIABLE B0 ;  /* 0x0000000000001942 */ /* 0x000fea0003800100 */
[----:B------:R-:W-:Y:S05]  /*00e0*/  @P1 BRA `(.L_x_3) ;  /* 0x0000000000a41947 */ /* 0x000fea0003800000 */
.L_x_2:
[----:B------:R-:W-:Y:S05]  /*00f0*/  BSYNC.RELIABLE B0 ;  /* 0x0000000000007941 */ /* 0x000fea0003800100 */
.L_x_1:
[----:B0-----:R-:W0:Y:S01]  /*0100*/  LDC.64 R2, c[0x0][0x388] ;  /* 0x0000e200ff027b82 */ /* 0x001e220000000a00 */
[----:B------:R-:W-:-:S04]  /*0110*/  IMAD R5, R0, 0x6, RZ ;  /* 0x0000000600057824 */ /* 0x000fc800078e02ff */
[----:B0-----:R-:W-:-:S05]  /*0120*/  IMAD.WIDE.U32 R2, R5, 0x4, R2 ;  /* 0x0000000405027825 */ /* 0x001fca00078e0002 */
[----:B------:R-:W2:Y:S04]  /*0130*/  LDG.E R4, desc[UR6][R2.64] ;  /* 0x0000000602047981 */ /* 0x000ea8000c1e1900 */
[----:B------:R-:W2:Y:S04]  /*0140*/  LDG.E R5, desc[UR6][R2.64+0x4] ;  /* 0x0000040602057981 */ /* 0x000ea8000c1e1900 */
[----:B------:R-:W3:Y:S04]  /*0150*/  LDG.E R8, desc[UR6][R2.64+0x8] ;  /* 0x0000080602087981 */ /* 0x000ee8000c1e1900 */
[----:B------:R-:W3:Y:S04]  /*0160*/  LDG.E R9, desc[UR6][R2.64+0xc] ;  /* 0x00000c0602097981 */ /* 0x000ee8000c1e1900 */
[----:B------:R-:W4:Y:S04]  /*0170*/  LDG.E R10, desc[UR6][R2.64+0x10] ;  /* 0x00001006020a7981 */ /* 0x000f28000c1e1900 */
[----:B------:R-:W4:Y:S01]  /*0180*/  LDG.E R11, desc[UR6][R2.64+0x14] ;  /* 0x00001406020b7981 */ /* 0x000f22000c1e1900 */
[----:B------:R-:W-:-:S02]  /*0190*/  MOV R6, 0x400 ;  /* 0x0000040000067802 */ /* 0x000fc40000000f00 */
[----:B------:R-:W-:Y:S01]  /*01a0*/  ISETP.NE.AND P1, PT, R0, 0x7f, PT ;  /* 0x0000007f0000780c */ /* 0x000fe20003f25270 */
[----:B------:R-:W0:Y:S01]  /*01b0*/  S2R R7, SR_CgaCtaId ;  /* 0x0000000000077919 */ /* 0x000e220000008800 */
[----:B------:R-:W-:Y:S02]  /*01c0*/  PLOP3.LUT P0, PT, PT, PT, PT, 0x80, 0x8 ;  /* 0x000000000008781c */ /* 0x000fe40003f0f070 */
[----:B0-----:R-:W-:-:S05]  /*01d0*/  LEA R21, R7, R6, 0x18 ;  /* 0x0000000607157211 */ /* 0x001fca00078ec0ff */
[----:B------:R-:W-:-:S05]  /*01e0*/  IMAD R6, R0, 0x18, R21 ;  /* 0x0000001800067824 */ /* 0x000fca00078e0215 */
[----:B--2---:R1:W-:Y:S04]  /*01f0*/  STS.64 [R6], R4 ;  /* 0x0000000406007388 */ /* 0x0043e80000000a00 */
[----:B---3--:R1:W-:Y:S04]  /*0200*/  STS.64 [R6+0x8], R8 ;  /* 0x0000080806007388 */ /* 0x0083e80000000a00 */
[----:B----4-:R1:W-:Y:S01]  /*0210*/  STS.64 [R6+0x10], R10 ;  /* 0x0000100a06007388 */ /* 0x0103e20000000a00 */
[----:B------:R-:W-:Y:S05]  /*0220*/  @P1 BRA `(.L_x_3) ;  /* 0x0000000000541947 */ /* 0x000fea0003800000 */
[----:B------:R-:W1:Y:S02]  /*0230*/  LDC.64 R2, c[0x0][0x388] ;  /* 0x0000e200ff027b82 */ /* 0x000e640000000a00 */
[----:B-1----:R-:W2:Y:S04]  /*0240*/  LDG.E R4, desc[UR6][R2.64+0xc00] ;  /* 0x000c000602047981 */ /* 0x002ea8000c1e1900 */
[----:B------:R-:W2:Y:S04]  /*0250*/  LDG.E R5, desc[UR6][R2.64+0xc04] ;  /* 0x000c040602057981 */ /* 0x000ea8000c1e1900 */
[----:B------:R-:W2:Y:S04]  /*0260*/  LDG.E R6, desc[UR6][R2.64+0xc08] ;  /* 0x000c080602067981 */ /* 0x000ea8000c1e1900 */
[----:B------:R-:W2:Y:S04]  /*0270*/  LDG.E R7, desc[UR6][R2.64+0xc0c] ;  /* 0x000c0c0602077981 */ /* 0x000ea8000c1e1900 */
[----:B------:R-:W3:Y:S04]  /*0280*/  LDG.E R8, desc[UR6][R2.64+0xc10] ;  /* 0x000c100602087981 */ /* 0x000ee8000c1e1900 */
[----:B------:R-:W3:Y:S04]  /*0290*/  LDG.E R9, desc[UR6][R2.64+0xc14] ;  /* 0x000c140602097981 */ /* 0x000ee8000c1e1900 */
[----:B------:R-:W3:Y:S04]  /*02a0*/  LDG.E R10, desc[UR6][R2.64+0xc18] ;  /* 0x000c1806020a7981 */ /* 0x000ee8000c1e1900 */
[----:B------:R-:W3:Y:S04]  /*02b0*/  LDG.E R11, desc[UR6][R2.64+0xc1c] ;  /* 0x000c1c06020b7981 */ /* 0x000ee8000c1e1900 */
[----:B------:R-:W4:Y:S04]  /*02c0*/  LDG.E R12, desc[UR6][R2.64+0xc20] ;  /* 0x000c2006020c7981 */ /* 0x000f28000c1e1900 */
[----:B------:R-:W4:Y:S04]  /*02d0*/  LDG.E R13, desc[UR6][R2.64+0xc24] ;  /* 0x000c2406020d7981 */ /* 0x000f28000c1e1900 */
[----:B------:R-:W4:Y:S04]  /*02e0*/  LDG.E R14, desc[UR6][R2.64+0xc28] ;  /* 0x000c2806020e7981 */ /* 0x000f28000c1e1900 */
[----:B------:R-:W4:Y:S04]  /*02f0*/  LDG.E R15, desc[UR6][R2.64+0xc2c] ;  /* 0x000c2c06020f7981 */ /* 0x000f28000c1e1900 */
[----:B------:R-:W5:Y:S04]  /*0300*/  LDG.E R16, desc[UR6][R2.64+0xc30] ;  /* 0x000c300602107981 */ /* 0x000f68000c1e1900 */
[----:B------:R-:W5:Y:S04]  /*0310*/  LDG.E R17, desc[UR6][R2.64+0xc34] ;  /* 0x000c340602117981 */ /* 0x000f68000c1e1900 */
[----:B------:R-:W5:Y:S04]  /*0320*/  LDG.E R18, desc[UR6][R2.64+0xc38] ;  /* 0x000c380602127981 */ /* 0x000f68000c1e1900 */
[----:B------:R-:W5:Y:S04]  /*0330*/  LDG.E R19, desc[UR6][R2.64+0xc3c] ;  /* 0x000c3c0602137981 */ /* 0x000f68000c1e1900 */
[----:B--2---:R2:W-:Y:S04]  /*0340*/  STS.128 [R21+0xc00], R4 ;  /* 0x000c000415007388 */ /* 0x0045e80000000c00 */
[----:B---3--:R2:W-:Y:S04]  /*0350*/  STS.128 [R21+0xc10], R8 ;  /* 0x000c100815007388 */ /* 0x0085e80000000c00 */
[----:B----4-:R2:W-:Y:S04]  /*0360*/  STS.128 [R21+0xc20], R12 ;  /* 0x000c200c15007388 */ /* 0x0105e80000000c00 */
[----:B-----5:R2:W-:Y:S02]  /*0370*/  STS.128 [R21+0xc30], R16 ;  /* 0x000c301015007388 */ /* 0x0205e40000000c00 */
.L_x_3:
[----:B------:R-:W-:Y:S05]  /*0380*/  BSYNC.RECONVERGENT B1 ;  /* 0x0000000000017941 */ /* 0x000fea0003800200 */
.L_x_0:
[----:B------:R-:W-:Y:S05]  /*0390*/  WARPSYNC.ALL ;  /* 0x0000000000007948 */ /* 0x000fea0003800000 */
[----:B0-----:R-:W0:Y:S01]  /*03a0*/  S2R R2, SR_CgaCtaId ;  /* 0x0000000000027919 */ /* 0x001e220000008800 */
[----:B------:R-:W-:Y:S01]  /*03b0*/  MOV R3, 0x400 ;  /* 0x0000040000037802 */ /* 0x000fe20000000f00 */
[----:B------:R-:W-:Y:S01]  /*03c0*/  BSSY.RECONVERGENT B1, `(.L_x_4) ;  /* 0x000003e000017945 */ /* 0x000fe20003800200 */
[----:B------:R-:W-:Y:S02]  /*03d0*/  BAR.SYNC.DEFER_BLOCKING 0x0 ;  /* 0x0000000000007b1d */ /* 0x000fe40000010000 */
[----:B-12---:R-:W-:-:S04]  /*03e0*/  IADD3 R5, PT, PT, R3, 0xc40, RZ ;  /* 0x00000c4003057810 */ /* 0x006fc80007ffe0ff */
[----:B0-----:R-:W-:-:S04]  /*03f0*/  LEA R5, R2, R5, 0x18 ;  /* 0x0000000502057211 */ /* 0x001fc800078ec0ff */
[----:B------:R-:W-:Y:S01]  /*0400*/  LEA R4, R0, R5, 0x2 ;  /* 0x0000000500047211 */ /* 0x000fe200078e10ff */
[----:B------:R-:W-:Y:S06]  /*0410*/  @!P0 BRA `(.L_x_5) ;  /* 0x0000000000e08947 */ /* 0x000fec0003800000 */
[----:B------:R-:W0:Y:S02]  /*0420*/  LDC.64 R12, c[0x0][0x380] ;  /* 0x0000e000ff0c7b82 */ /* 0x000e240000000a00 */
[----:B0-----:R-:W2:Y:S04]  /*0430*/  LDG.E.64 R6, desc[UR6][R12.64+0x10] ;  /* 0x000010060c067981 */ /* 0x001ea8000c1e1b00 */
[----:B------:R-:W3:Y:S01]  /*0440*/  LDG.E.64 R10, desc[UR6][R12.64] ;  /* 0x000000060c0a7981 */ /* 0x000ee2000c1e1b00 */
[----:B--2---:R-:W-:-:S05]  /*0450*/  IMAD.WIDE.U32 R8, R0, 0x4, R6 ;  /* 0x0000000400087825 */ /* 0x004fca00078e0006 */
[----:B------:R0:W5:Y:S01]  /*0460*/  LD.E R15, desc[UR6][R8.64] ;  /* 0x00000006080f7980 */ /* 0x000162000c101900 */
[----:B---3--:R-:W-:Y:S01]  /*0470*/  IMAD.WIDE.U32 R10, R0, 0xc40, R10 ;  /* 0x00000c40000a7825 */ /* 0x008fe200078e000a */
[----:B------:R-:W-:Y:S01]  /*0480*/  LEA R6, R2, R3, 0x18 ;  /* 0x0000000302067211 */ /* 0x000fe200078ec0ff */
[----:B------:R-:W-:Y:S01]  /*0490*/  UMOV UR4, 0x20 ;  /* 0x0000002000047882 */ /* 0x000fe20000000000 */
[----:B------:R-:W-:-:S04]  /*04a0*/  IADD3 R26, P1, PT, R10, 0x20, RZ ;  /* 0x000000200a1a7810 */ /* 0x000fc80007f3e0ff */
[----:B------:R-:W-:-:S09]  /*04b0*/  IADD3.X R27, PT, PT, RZ, R11, RZ, P1, !PT ;  /* 0x0000000bff1b7210 */ /* 0x000fd20000ffe4ff */
.L_x_6:
[----:B------:R-:W2:Y:S04]  /*04c0*/  LD.E R14, desc[UR6][R26.64+-0x20] ;  /* 0xffffe0061a0e7980 */ /* 0x000ea8000c101900 */
[----:B------:R-:W3:Y:S04]  /*04d0*/  LD.E R29, desc[UR6][R26.64+-0x1c] ;  /* 0xffffe4061a1d7980 */ /* 0x000ee8000c101900 */
[----:B------:R-:W4:Y:S04]  /*04e0*/  LD.E R13, desc[UR6][R26.64+-0x18] ;  /* 0xffffe8061a0d7980 */ /* 0x000f28000c101900 */
        /* <DEDUP_REMOVED lines=12> */
[----:B------:R1:W4:Y:S04]  /*05b0*/  LD.E R22, desc[UR6][R26.64+0x1c] ;  /* 0x00001c061a167980 */ /* 0x000328000c101900 */
[----:B0-----:R-:W2:Y:S01]  /*05c0*/  LDS.128 R8, [R6+UR4+-0x20] ;  /* 0xffffe00406087984 */ /* 0x001ea20008000c00 */
[----:B-1----:R-:W-:-:S05]  /*05d0*/  IADD3 R26, P1, PT, R26, 0x40, RZ ;  /* 0x000000401a1a7810 */ /* 0x002fca0007f3e0ff */
[----:B------:R-:W-:Y:S02]  /*05e0*/  IMAD.X R27, RZ, RZ, R27, P1 ;  /* 0x000000ffff1b7224 */ /* 0x000fe400008e061b */
[----:B--2--5:R-:W-:-:S04]  /*05f0*/  FFMA R8, R14, R8, R15 ;  /* 0x000000080e087223 */ /* 0x024fc8000000000f */
[----:B---3--:R-:W-:-:S04]  /*0600*/  FFMA R8, R29, R9, R8 ;  /* 0x000000091d087223 */ /* 0x008fc80000000008 */
[----:B----4-:R-:W-:-:S04]  /*0610*/  FFMA R13, R13, R10, R8 ;  /* 0x0000000a0d0d7223 */ /* 0x010fc80000000008 */
[----:B------:R-:W-:Y:S02]  /*0620*/  FFMA R8, R12, R11, R13 ;  /* 0x0000000b0c087223 */ /* 0x000fe4000000000d */
[----:B------:R-:W0:Y:S02]  /*0630*/  LDS.128 R12, [R6+UR4+-0x10] ;  /* 0xfffff004060c7984 */ /* 0x000e240008000c00 */
[----:B0-----:R-:W-:Y:S02]  /*0640*/  FFMA R25, R25, R12, R8 ;  /* 0x0000000c19197223 */ /* 0x001fe40000000008 */
[----:B------:R-:W0:Y:S02]  /*0650*/  LDS.128 R8, [R6+UR4] ;  /* 0x0000000406087984 */ /* 0x000e240008000c00 */
[----:B------:R-:W-:-:S04]  /*0660*/  FFMA R28, R28, R13, R25 ;  /* 0x0000000d1c1c7223 */ /* 0x000fc80000000019 */
[----:B------:R-:W-:-:S04]  /*0670*/  FFMA R7, R7, R14, R28 ;  /* 0x0000000e07077223 */ /* 0x000fc8000000001c */
[----:B------:R-:W-:Y:S02]  /*0680*/  FFMA R24, R24, R15, R7 ;  /* 0x0000000f18187223 */ /* 0x000fe40000000007 */
[----:B------:R-:W1:Y:S01]  /*0690*/  LDS.128 R12, [R6+UR4+0x10] ;  /* 0x00001004060c7984 */ /* 0x000e620008000c00 */
[----:B------:R-:W-:-:S04]  /*06a0*/  UIADD3 UR4, UPT, UPT, UR4, 0x40, URZ ;  /* 0x0000004004047890 */ /* 0x000fc8000fffe0ff */
[----:B------:R-:W-:Y:S01]  /*06b0*/  UISETP.NE.AND UP0, UPT, UR4, 0xc60, UPT ;  /* 0x00000c600400788c */ /* 0x000fe2000bf05270 */
[----:B0-----:R-:W-:-:S04]  /*06c0*/  FFMA R17, R17, R8, R24 ;  /* 0x0000000811117223 */ /* 0x001fc80000000018 */
[----:B------:R-:W-:-:S04]  /*06d0*/  FFMA R16, R16, R9, R17 ;  /* 0x0000000910107223 */ /* 0x000fc80000000011 */
[----:B------:R-:W-:-:S04]  /*06e0*/  FFMA R21, R21, R10, R16 ;  /* 0x0000000a15157223 */ /* 0x000fc80000000010 */
[----:B------:R-:W-:-:S04]  /*06f0*/  FFMA R18, R18, R11, R21 ;  /* 0x0000000b12127223 */ /* 0x000fc80000000015 */
[----:B-1----:R-:W-:-:S04]  /*0700*/  FFMA R19, R19, R12, R18 ;  /* 0x0000000c13137223 */ /* 0x002fc80000000012 */
[----:B------:R-:W-:-:S04]  /*0710*/  FFMA R20, R20, R13, R19 ;  /* 0x0000000d14147223 */ /* 0x000fc80000000013 */
[----:B------:R-:W-:-:S04]  /*0720*/  FFMA R23, R23, R14, R20 ;  /* 0x0000000e17177223 */ /* 0x000fc80000000014 */
[----:B------:R-:W-:Y:S01]  /*0730*/  FFMA R15, R22, R15, R23 ;  /* 0x0000000f160f7223 */ /* 0x000fe20000000017 */
[----:B------:R-:W-:Y:S06]  /*0740*/  BRA.U UP0, `(.L_x_6) ;  /* 0xfffffffd005c7547 */ /* 0x000fec000b83ffff */
[----:B------:R-:W0:Y:S01]  /*0750*/  LDC.64 R6, c[0x0][0x390] ;  /* 0x0000e400ff067b82 */ /* 0x000e220000000a00 */
[----:B------:R-:W-:-:S05]  /*0760*/  FMNMX R15, RZ, R15, !PT ;  /* 0x0000000fff0f7209 */ /* 0x000fca0007800000 */
[----:B------:R1:W-:Y:S01]  /*0770*/  STS [R4], R15 ;  /* 0x0000000f04007388 */ /* 0x0003e20000000800 */
[----:B0-----:R-:W-:-:S05]  /*0780*/  IMAD.WIDE.U32 R6, R0, 0x4, R6 ;  /* 0x0000000400067825 */ /* 0x001fca00078e0006 */
[----:B------:R1:W-:Y:S02]  /*0790*/  STG.E desc[UR6][R6.64], R15 ;  /* 0x0000000f06007986 */ /* 0x0003e4000c101906 */
.L_x_5:
[----:B------:R-:W-:Y:S05]  /*07a0*/  BSYNC.RECONVERGENT B1 ;  /* 0x0000000000017941 */ /* 0x000fea0003800200 */
.L_x_4:
[----:B------:R-:W-:Y:S01]  /*07b0*/  BAR.SYNC.DEFER_BLOCKING 0x0 ;  /* 0x0000000000007b1d */ /* 0x000fe20000010000 */
[----:B------:R-:W-:-:S05]  /*07c0*/  ISETP.GT.U32.AND P1, PT, R0, 0x9, PT ;  /* 0x000000090000780c */ /* 0x000fca0003f24070 */
[----:B------:R-:W-:Y:S08]  /*07d0*/  BSSY.RECONVERGENT B1, `(.L_x_7) ;  /* 0x0000045000017945 */ /* 0x000ff00003800200 */
[----:B------:R-:W-:Y:S05]  /*07e0*/  @P1 BRA `(.L_x_8) ;  /* 0x00000004000c1947 */ /* 0x000fea0003800000 */
[----:B------:R-:W1:Y:S02]  /*07f0*/  LDC.64 R12, c[0x0][0x380] ;  /* 0x0000e000ff0c7b82 */ /* 0x000e640000000a00 */
[----:B-1----:R-:W2:Y:S04]  /*0800*/  LDG.E.64 R6, desc[UR6][R12.64+0x18] ;  /* 0x000018060c067981 */ /* 0x002ea8000c1e1b00 */
[----:B------:R-:W3:Y:S01]  /*0810*/  LDG.E.64 R10, desc[UR6][R12.64+0x8] ;  /* 0x000008060c0a7981 */ /* 0x000ee2000c1e1b00 */
[----:B--2---:R-:W-:-:S05]  /*0820*/  IMAD.WIDE.U32 R8, R0, 0x4, R6 ;  /* 0x0000000400087825 */ /* 0x004fca00078e0006 */
[----:B------:R0:W5:Y:S01]  /*0830*/  LD.E R15, desc[UR6][R8.64] ;  /* 0x00000006080f7980 */ /* 0x000162000c101900 */
[----:B---3--:R-:W-:-:S04]  /*0840*/  IMAD.WIDE.U32 R10, R0, 0x200, R10 ;  /* 0x00000200000a7825 */ /* 0x008fc800078e000a */
[----:B------:R-:W-:Y:S01]  /*0850*/  HFMA2 R6, -RZ, RZ, 0, 1.9073486328125e-06 ;  /* 0x00000020ff067431 */ /* 0x000fe200000001ff */
[----:B------:R-:W-:-:S04]  /*0860*/  IADD3 R26, P2, PT, R10, 0x20, RZ ;  /* 0x000000200a1a7810 */ /* 0x000fc80007f5e0ff */
[----:B0-----:R-:W-:-:S09]  /*0870*/  IADD3.X R27, PT, PT, RZ, R11, RZ, P2, !PT ;  /* 0x0000000bff1b7210 */ /* 0x001fd200017fe4ff */
.L_x_9:
[----:B------:R-:W2:Y:S04]  /*0880*/  LD.E R14, desc[UR6][R26.64+-0x20] ;  /* 0xffffe0061a0e7980 */ /* 0x000ea8000c101900 */
[----:B------:R-:W3:Y:S04]  /*0890*/  LD.E R21, desc[UR6][R26.64+-0x1c] ;  /* 0xffffe4061a157980 */ /* 0x000ee8000c101900 */
[----:B------:R-:W4:Y:S04]  /*08a0*/  LD.E R13, desc[UR6][R26.64+-0x18] ;  /* 0xffffe8061a0d7980 */ /* 0x000f28000c101900 */
[----:B------:R-:W4:Y:S04]  /*08b0*/  LD.E R12, desc[UR6][R26.64+-0x14] ;  /* 0xffffec061a0c7980 */ /* 0x000f28000c101900 */
[----:B------:R-:W4:Y:S04]  /*08c0*/  LD.E R29, desc[UR6][R26.64+-0x10] ;  /* 0xfffff0061a1d7980 */ /* 0x000f28000c101900 */
[----:B------:R-:W4:Y:S01]  /*08d0*/  LD.E R28, desc[UR6][R26.64+-0xc] ;  /* 0xfffff4061a1c7980 */ /* 0x000f22000c101900 */
[----:B------:R-:W-:-:S03]  /*08e0*/  IADD3 R23, PT, PT, R5, R6, RZ ;  /* 0x0000000605177210 */ /* 0x000fc60007ffe0ff */
[----:B------:R-:W4:Y:S04]  /*08f0*/  LD.E R25, desc[UR6][R26.64+-0x8] ;  /* 0xfffff8061a197980 */ /* 0x000f28000c101900 */
[----:B------:R-:W4:Y:S04]  /*0900*/  LD.E R24, desc[UR6][R26.64+-0x4] ;  /* 0xfffffc061a187980 */ /* 0x000f28000c101900 */
[----:B------:R-:W2:Y:S04]  /*0910*/  LDS.128 R8, [R23+-0x20] ;  /* 0xffffe00017087984 */ /* 0x000ea80000000c00 */
[----:B------:R-:W4:Y:S04]  /*0920*/  LD.E R7, desc[UR6][R26.64] ;  /* 0x000000061a077980 */ /* 0x000f28000c101900 */
[----:B------:R-:W4:Y:S04]  /*0930*/  LD.E R18, desc[UR6][R26.64+0x4] ;  /* 0x000004061a127980 */ /* 0x000f28000c101900 */
[----:B------:R-:W4:Y:S04]  /*0940*/  LD.E R17, desc[UR6][R26.64+0x8] ;  /* 0x000008061a117980 */ /* 0x000f28000c101900 */
[----:B------:R-:W4:Y:S04]  /*0950*/  LD.E R16, desc[UR6][R26.64+0xc] ;  /* 0x00000c061a107980 */ /* 0x000f28000c101900 */
[----:B------:R-:W4:Y:S04]  /*0960*/  LD.E R19, desc[UR6][R26.64+0x10] ;  /* 0x000010061a137980 */ /* 0x000f28000c101900 */
[----:B------:R-:W4:Y:S04]  /*0970*/  LD.E R20, desc[UR6][R26.64+0x14] ;  /* 0x000014061a147980 */ /* 0x000f28000c101900 */
[----:B------:R-:W4:Y:S01]  /*0980*/  LD.E R22, desc[UR6][R26.64+0x1c] ;  /* 0x00001c061a167980 */ /* 0x000f22000c101900 */
[----:B--2--5:R-:W-:-:S04]  /*0990*/  FFMA R8, R14, R8, R15 ;  /* 0x000000080e087223 */ /* 0x024fc8000000000f */
[----:B---3--:R-:W-:Y:S02]  /*09a0*/  FFMA R8, R21, R9, R8 ;  /* 0x0000000915087223 */ /* 0x008fe40000000008 */
[----:B------:R0:W2:Y:S02]  /*09b0*/  LD.E R21, desc[UR6][R26.64+0x18] ;  /* 0x000018061a157980 */ /* 0x0000a4000c101900 */
[----:B----4-:R-:W-:-:S04]  /*09c0*/  FFMA R13, R13, R10, R8 ;  /* 0x0000000a0d0d7223 */ /* 0x010fc80000000008 */
[----:B------:R-:W-:Y:S02]  /*09d0*/  FFMA R8, R12, R11, R13 ;  /* 0x0000000b0c087223 */ /* 0x000fe4000000000d */
[----:B------:R-:W1:Y:S02]  /*09e0*/  LDS.128 R12, [R23+-0x10] ;  /* 0xfffff000170c7984 */ /* 0x000e640000000c00 */
[----:B-1----:R-:W-:Y:S02]  /*09f0*/  FFMA R29, R29, R12, R8 ;  /* 0x0000000c1d1d7223 */ /* 0x002fe40000000008 */
[----:B------:R-:W1:Y:S02]  /*0a00*/  LDS.128 R8, [R23] ;  /* 0x0000000017087984 */ /* 0x000e640000000c00 */
[----:B------:R-:W-:-:S04]  /*0a10*/  FFMA R28, R28, R13, R29 ;  /* 0x0000000d1c1c7223 */ /* 0x000fc8000000001d */
[----:B------:R-:W-:-:S04]  /*0a20*/  FFMA R25, R25, R14, R28 ;  /* 0x0000000e19197223 */ /* 0x000fc8000000001c */
[----:B------:R-:W-:Y:S02]  /*0a30*/  FFMA R24, R24, R15, R25 ;  /* 0x0000000f18187223 */ /* 0x000fe40000000019 */
[----:B------:R-:W3:Y:S01]  /*0a40*/  LDS.128 R12, [R23+0x10] ;  /* 0x00001000170c7984 */ /* 0x000ee20000000c00 */
[----:B------:R-:W-:-:S05]  /*0a50*/  VIADD R6, R6, 0x40 ;  /* 0x0000004006067836 */ /* 0x000fca0000000000 */
[----:B------:R-:W-:Y:S01]  /*0a60*/  ISETP.NE.AND P2, PT, R6, 0x220, PT ;  /* 0x000002200600780c */ /* 0x000fe20003f45270 */
[----:B-1----:R-:W-:-:S04]  /*0a70*/  FFMA R7, R7, R8, R24 ;  /* 0x0000000807077223 */ /* 0x002fc80000000018 */
[----:B------:R-:W-:-:S04]  /*0a80*/  FFMA R18, R18, R9, R7 ;  /* 0x0000000912127223 */ /* 0x000fc80000000007 */
[----:B------:R-:W-:-:S04]  /*0a90*/  FFMA R17, R17, R10, R18 ;  /* 0x0000000a11117223 */ /* 0x000fc80000000012 */
[----:B------:R-:W-:-:S04]  /*0aa0*/  FFMA R16, R16, R11, R17 ;  /* 0x0000000b10107223 */ /* 0x000fc80000000011 */
[----:B---3--:R-:W-:-:S04]  /*0ab0*/  FFMA R19, R19, R12, R16 ;  /* 0x0000000c13137223 */ /* 0x008fc80000000010 */
[----:B------:R-:W-:Y:S01]  /*0ac0*/  FFMA R20, R20, R13, R19 ;  /* 0x0000000d14147223 */ /* 0x000fe20000000013 */
[----:B0-----:R-:W-:-:S04]  /*0ad0*/  IADD3 R26, P3, PT, R26, 0x40, RZ ;  /* 0x000000401a1a7810 */ /* 0x001fc80007f7e0ff */
[----:B------:R-:W-:Y:S01]  /*0ae0*/  IADD3.X R27, PT, PT, RZ, R27, RZ, P3, !PT ;  /* 0x0000001bff1b7210 */ /* 0x000fe20001ffe4ff */
[----:B--2---:R-:W-:-:S04]  /*0af0*/  FFMA R21, R21, R14, R20 ;  /* 0x0000000e15157223 */ /* 0x004fc80000000014 */
[----:B------:R-:W-:Y:S01]  /*0b00*/  FFMA R15, R22, R15, R21 ;  /* 0x0000000f160f7223 */ /* 0x000fe20000000015 */
[----:B------:R-:W-:Y:S06]  /*0b10*/  @P2 BRA `(.L_x_9) ;  /* 0xfffffffc00582947 */ /* 0x000fec000383ffff */
[----:B------:R-:W-:Y:S01]  /*0b20*/  HFMA2 R8, -RZ, RZ, 3.7421875, 0 ;  /* 0x437c0000ff087431 */ /* 0x000fe200000001ff */
[----:B------:R-:W-:Y:S01]  /*0b30*/  MOV R6, 0x3bbb989d ;  /* 0x3bbb989d00067802 */ /* 0x000fe20000000f00 */
[----:B------:R-:W-:-:S04]  /*0b40*/  VIADD R7, R3, 0xe40 ;  /* 0x00000e4003077836 */ /* 0x000fc80000000000 */
[----:B------:R-:W-:Y:S01]  /*0b50*/  FFMA.SAT R5, R15, R6, 0.5 ;  /* 0x3f0000000f057423 */ /* 0x000fe20000002006 */
[----:B------:R-:W-:-:S03]  /*0b60*/  LEA R7, R2, R7, 0x18 ;  /* 0x0000000702077211 */ /* 0x000fc600078ec0ff */
[----:B------:R-:W-:-:S04]  /*0b70*/  FFMA.RM R5, R5, R8, 12582913 ;  /* 0x4b40000105057423 */ /* 0x000fc80000004008 */
[C---:B------:R-:W-:Y:S01]  /*0b80*/  FADD R6, R5.reuse, -12583039 ;  /* 0xcb40007f05067421 */ /* 0x040fe20000000000 */
[----:B------:R-:W-:-:S03]  /*0b90*/  SHF.L.U32 R5, R5, 0x17, RZ ;  /* 0x0000001705057819 */ /* 0x000fc600000006ff */
[----:B------:R-:W-:-:S04]  /*0ba0*/  FFMA R6, R15, 1.4426950216293334961, -R6 ;  /* 0x3fb8aa3b0f067823 */ /* 0x000fc80000000806 */
[----:B------:R-:W-:-:S06]  /*0bb0*/  FFMA R6, R15, 1.925963033500011079e-08, R6 ;  /* 0x32a570600f067823 */ /* 0x000fcc0000000006 */
[----:B------:R-:W0:Y:S02]  /*0bc0*/  MUFU.EX2 R6, R6 ;  /* 0x0000000600067308 */ /* 0x000e240000000800 */
[----:B0-----:R-:W-:-:S07]  /*0bd0*/  FMUL R5, R5, R6 ;  /* 0x0000000605057220 */ /* 0x001fce0000400000 */
.L_x_10:
[----:B------:R-:W0:Y:S02]  /*0be0*/  LDS R8, [R7] ;  /* 0x0000000007087984 */ /* 0x000e240000000800 */
[----:B0-----:R-:W-:-:S05]  /*0bf0*/  FADD R9, R5, R8 ;  /* 0x0000000805097221 */ /* 0x001fca0000000000 */
[----:B------:R-:W0:Y:S02]  /*0c00*/  ATOMS.CAST.SPIN P2, [R7], R8, R9 ;  /* 0x000000080700758d */ /* 0x000e240001840009 */
[----:B0-----:R-:W-:Y:S05]  /*0c10*/  @!P2 BRA `(.L_x_10) ;  /* 0xfffffffc00f0a947 */ /* 0x001fea000383ffff */
.L_x_8:
[----:B------:R-:W-:Y:S05]  /*0c20*/  BSYNC.RECONVERGENT B1 ;  /* 0x0000000000017941 */ /* 0x000fea0003800200 */
.L_x_7:
[----:B------:R-:W-:Y:S06]  /*0c30*/  BAR.SYNC.DEFER_BLOCKING 0x0 ;  /* 0x0000000000007b1d */ /* 0x000fec0000010000 */
[----:B------:R-:W-:Y:S04]  /*0c40*/  BSSY.RECONVERGENT B1, `(.L_x_11) ;  /* 0x0000020000017945 */ /* 0x000fe80003800200 */
[----:B------:R-:W-:Y:S05]  /*0c50*/  @P1 BRA `(.L_x_12) ;  /* 0x0000000000781947 */ /* 0x000fea0003800000 */
[----:B------:R-:W-:Y:S01]  /*0c60*/  LEA R3, R2, R3, 0x18 ;  /* 0x0000000302037211 */ /* 0x000fe200078ec0ff */
[----:B------:R-:W-:Y:S05]  /*0c70*/  BSSY.RECONVERGENT B2, `(.L_x_13) ;  /* 0x000000d000027945 */ /* 0x000fea0003800200 */
[----:B------:R-:W0:Y:S02]  /*0c80*/  LDS R3, [R3+0xe40] ;  /* 0x000e400003037984 */ /* 0x000e240000000800 */
[----:B0-----:R-:W1:Y:S08]  /*0c90*/  MUFU.RCP R2, R3 ;  /* 0x0000000300027308 */ /* 0x001e700000001000 */
[----:B------:R-:W0:Y:S01]  /*0ca0*/  FCHK P1, R5, R3 ;  /* 0x0000000305007302 */ /* 0x000e220000020000 */
[----:B-1----:R-:W-:-:S04]  /*0cb0*/  FFMA R7, -R3, R2, 1 ;  /* 0x3f80000003077423 */ /* 0x002fc80000000102 */
[----:B------:R-:W-:-:S04]  /*0cc0*/  FFMA R2, R2, R7, R2 ;  /* 0x0000000702027223 */ /* 0x000fc80000000002 */
[----:B------:R-:W-:-:S04]  /*0cd0*/  FFMA R7, R5, R2, RZ ;  /* 0x0000000205077223 */ /* 0x000fc800000000ff */
[----:B------:R-:W-:-:S04]  /*0ce0*/  FFMA R6, -R3, R7, R5 ;  /* 0x0000000703067223 */ /* 0x000fc80000000105 */
[----:B------:R-:W-:Y:S01]  /*0cf0*/  FFMA R13, R2, R6, R7 ;  /* 0x00000006020d7223 */ /* 0x000fe20000000007 */
[----:B0-----:R-:W-:Y:S06]  /*0d00*/  @!P1 BRA `(.L_x_14) ;  /* 0x00000000000c9947 */ /* 0x001fec0003800000 */
[----:B------:R-:W-:-:S07]  /*0d10*/  MOV R6, 0xd30 ;  /* 0x00000d3000067802 */ /* 0x000fce0000000f00 */
[----:B------:R-:W-:Y:S05]  /*0d20*/  CALL.REL.NOINC `($__internal_0_$__cuda_sm3x_div_rn_noftz_f32_slowpath) ;  /* 0x0000000400087944 */ /* 0x000fea0003c00000 */
[----:B------:R-:W-:-:S07]  /*0d30*/  MOV R13, R2 ;  /* 0x00000002000d7202 */ /* 0x000fce0000000f00 */
.L_x_14:
[----:B------:R-:W-:Y:S05]  /*0d40*/  BSYNC.RECONVERGENT B2 ;  /* 0x0000000000027941 */ /* 0x000fea0003800200 */
.L_x_13:
[----:B------:R-:W0:Y:S08]  /*0d50*/  LDC.64 R2, c[0x0][0x398] ;  /* 0x0000e600ff027b82 */ /* 0x000e300000000a00 */
[----:B------:R-:W1:Y:S08]  /*0d60*/  LDC.64 R6, c[0x0][0x3a0] ;  /* 0x0000e800ff067b82 */ /* 0x000e700000000a00 */
[----:B------:R-:W2:Y:S01]  /*0d70*/  LDC.64 R8, c[0x0][0x3a8] ;  /* 0x0000ea00ff087b82 */ /* 0x000ea20000000a00 */
[----:B0-----:R-:W-:-:S07]  /*0d80*/  IMAD.WIDE.U32 R2, R0, 0x4, R2 ;  /* 0x0000000400027825 */ /* 0x001fce00078e0002 */
[----:B------:R-:W0:Y:S01]  /*0d90*/  LDC.64 R10, c[0x0][0x3b0] ;  /* 0x0000ec00ff0a7b82 */ /* 0x000e220000000a00 */
[----:B------:R3:W-:Y:S01]  /*0da0*/  STG.E desc[UR6][R2.64], R13 ;  /* 0x0000000d02007986 */ /* 0x0007e2000c101906 */
[----:B-1----:R-:W-:-:S06]  /*0db0*/  IMAD.WIDE.U32 R6, R0, 0x4, R6 ;  /* 0x0000000400067825 */ /* 0x002fcc00078e0006 */
[----:B------:R-:W4:Y:S01]  /*0dc0*/  LDG.E R6, desc[UR6][R6.64] ;  /* 0x0000000606067981 */ /* 0x000f22000c1e1900 */
[----:B--2---:R-:W-:-:S04]  /*0dd0*/  IMAD.WIDE.U32 R8, R0, 0x4, R8 ;  /* 0x0000000400087825 */ /* 0x004fc800078e0008 */
[----:B0-----:R-:W-:-:S04]  /*0de0*/  IMAD.WIDE.U32 R10, R0, 0x4, R10 ;  /* 0x00000004000a7825 */ /* 0x001fc800078e000a */
[----:B----4-:R-:W-:-:S05]  /*0df0*/  FADD R5, -R6, R13 ;  /* 0x0000000d06057221 */ /* 0x010fca0000000100 */
[----:B------:R3:W-:Y:S04]  /*0e00*/  STG.E desc[UR6][R8.64], R5 ;  /* 0x0000000508007986 */ /* 0x0007e8000c101906 */
[----:B------:R-:W2:Y:S02]  /*0e10*/  LDG.E R12, desc[UR6][R10.64] ;  /* 0x000000060a0c7981 */ /* 0x000ea4000c1e1900 */
[----:B--2---:R-:W-:-:S05]  /*0e20*/  FADD R15, R5, R12 ;  /* 0x0000000c050f7221 */ /* 0x004fca0000000000 */
[----:B------:R3:W-:Y:S02]  /*0e30*/  STG.E desc[UR6][R10.64], R15 ;  /* 0x0000000f0a007986 */ /* 0x0007e4000c101906 */
.L_x_12:
[----:B------:R-:W-:Y:S05]  /*0e40*/  BSYNC.RECONVERGENT B1 ;  /* 0x0000000000017941 */ /* 0x000fea0003800200 */
.L_x_11:
[----:B------:R-:W-:Y:S06]  /*0e50*/  BAR.SYNC.DEFER_BLOCKING 0x0 ;  /* 0x0000000000007b1d */ /* 0x000fec0000010000 */
[----:B------:R-:W-:Y:S05]  /*0e60*/  @!P0 EXIT ;  /* 0x000000000000894d */ /* 0x000fea0003800000 */
[----:B---3--:R-:W0:Y:S01]  /*0e70*/  LDC.64 R10, c[0x0][0x380] ;  /* 0x0000e000ff0a7b82 */ /* 0x008e220000000a00 */
[----:B-1----:R-:W1:Y:S04]  /*0e80*/  LDS R4, [R4] ;  /* 0x0000000004047984 */ /* 0x002e680000000800 */
[----:B0-----:R-:W2:Y:S03]  /*0e90*/  LDG.E.64 R8, desc[UR6][R10.64+0x8] ;  /* 0x000008060a087981 */ /* 0x001ea6000c1e1b00 */
[----:B------:R-:W0:Y:S02]  /*0ea0*/  LDC.64 R6, c[0x0][0x3a8] ;  /* 0x0000ea00ff067b82 */ /* 0x000e240000000a00 */
[----:B0-----:R-:W3:Y:S04]  /*0eb0*/  LDG.E R21, desc[UR6][R6.64] ;  /* 0x0000000606157981 */ /* 0x001ee8000c1e1900 */
[----:B------:R-:W4:Y:S04]  /*0ec0*/  LDG.E R24, desc[UR6][R6.64+0x4] ;  /* 0x0000040606187981 */ /* 0x000f28000c1e1900 */
[----:B------:R-:W5:Y:S04]  /*0ed0*/  LDG.E R26, desc[UR6][R6.64+0x8] ;  /* 0x00000806061a7981 */ /* 0x000f68000c1e1900 */
[----:B------:R-:W5:Y:S04]  /*0ee0*/  LDG.E R22, desc[UR6][R6.64+0xc] ;  /* 0x00000c0606167981 */ /* 0x000f68000c1e1900 */
[----:B------:R-:W5:Y:S04]  /*0ef0*/  LDG.E R10, desc[UR6][R6.64+0x10] ;  /* 0x00001006060a7981 */ /* 0x000f68000c1e1900 */
[----:B------:R-:W5:Y:S04]  /*0f00*/  LDG.E R5, desc[UR6][R6.64+0x14] ;  /* 0x0000140606057981 */ /* 0x000f68000c1e1900 */
[----:B------:R-:W5:Y:S04]  /*0f10*/  LDG.E R13, desc[UR6][R6.64+0x18] ;  /* 0x00001806060d7981 */ /* 0x000f68000c1e1900 */
[----:B------:R-:W5:Y:S04]  /*0f20*/  LDG.E R15, desc[UR6][R6.64+0x1c] ;  /* 0x00001c06060f7981 */ /* 0x000f68000c1e1900 */
[----:B------:R-:W5:Y:S04]  /*0f30*/  LDG.E R17, desc[UR6][R6.64+0x20] ;  /* 0x0000200606117981 */ /* 0x000f68000c1e1900 */
[----:B------:R-:W5:Y:S01]  /*0f40*/  LDG.E R20, desc[UR6][R6.64+0x24] ;  /* 0x0000240606147981 */ /* 0x000f62000c1e1900 */
[----:B--2---:R-:W-:-:S05]  /*0f50*/  IMAD.WIDE.U32 R8, R0, 0x4, R8 ;  /* 0x0000000400087825 */ /* 0x004fca00078e0008 */
[----:B------:R-:W3:Y:S04]  /*0f60*/  LD.E R2, desc[UR6][R8.64] ;  /* 0x0000000608027980 */ /* 0x000ee8000c101900 */
[----:B------:R-:W4:Y:S04]  /*0f70*/  LD.E R23, desc[UR6][R8.64+0x200] ;  /* 0x0002000608177980 */ /* 0x000f28000c101900 */
[----:B------:R-:W5:Y:S04]  /*0f80*/  LD.E R25, desc[UR6][R8.64+0x400] ;  /* 0x0004000608197980 */ /* 0x000f68000c101900 */
[----:B------:R-:W2:Y:S04]  /*0f90*/  LD.E R3, desc[UR6][R8.64+0x600] ;  /* 0x0006000608037980 */ /* 0x000ea8000c101900 */
[----:B------:R-:W2:Y:S04]  /*0fa0*/  LD.E R11, desc[UR6][R8.64+0x800] ;  /* 0x00080006080b7980 */ /* 0x000ea8000c101900 */
[----:B------:R-:W2:Y:S04]  /*0fb0*/  LD.E R12, desc[UR6][R8.64+0xa00] ;  /* 0x000a0006080c7980 */ /* 0x000ea8000c101900 */
[----:B------:R-:W2:Y:S04]  /*0fc0*/  LD.E R14, desc[UR6][R8.64+0xc00] ;  /* 0x000c0006080e7980 */ /* 0x000ea8000c101900 */
[----:B------:R-:W2:Y:S04]  /*0fd0*/  LD.E R16, desc[UR6][R8.64+0xe00] ;  /* 0x000e000608107980 */ /* 0x000ea8000c101900 */
[----:B------:R-:W2:Y:S04]  /*0fe0*/  LD.E R18, desc[UR6][R8.64+0x1000] ;  /* 0x0010000608127980 */ /* 0x000ea8000c101900 */
[----:B------:R-:W2:Y:S01]  /*0ff0*/  LD.E R19, desc[UR6][R8.64+0x1200] ;  /* 0x0012000608137980 */ /* 0x000ea2000c101900 */
[----:B---3--:R-:W-:-:S04]  /*1000*/  FFMA R2, R2, R21, RZ ;  /* 0x0000001502027223 */ /* 0x008fc800000000ff */
[----:B----4-:R-:W-:-:S04]  /*1010*/  FFMA R2, R23, R24, R2 ;  /* 0x0000001817027223 */ /* 0x010fc80000000002 */
[----:B-----5:R-:W-:-:S04]  /*1020*/  FFMA R2, R25, R26, R2 ;  /* 0x0000001a19027223 */ /* 0x020fc80000000002 */
[----:B--2---:R-:W-:Y:S02]  /*1030*/  FFMA R22, R3, R22, R2 ;  /* 0x0000001603167223 */ /* 0x004fe40000000002 */
[----:B------:R-:W0:Y:S02]  /*1040*/  LDC.64 R2, c[0x0][0x3b8] ;  /* 0x0000ee00ff027b82 */ /* 0x000e240000000a00 */
[----:B------:R-:W-:-:S06]  /*1050*/  FFMA R21, R11, R10, R22 ;  /* 0x0000000a0b157223 */ /* 0x000fcc0000000016 */
[----:B------:R-:W2:Y:S01]  /*1060*/  LDC.64 R10, c[0x0][0x3c0] ;  /* 0x0000f000ff0a7b82 */ /* 0x000ea20000000a00 */
[----:B------:R-:W-:-:S04]  /*1070*/  FFMA R5, R12, R5, R21 ;  /* 0x000000050c057223 */ /* 0x000fc80000000015 */
[----:B------:R-:W-:-:S04]  /*1080*/  FFMA R5, R14, R13, R5 ;  /* 0x0000000d0e057223 */ /* 0x000fc80000000005 */
[----:B------:R-:W-:-:S04]  /*1090*/  FFMA R5, R16, R15, R5 ;  /* 0x0000000f10057223 */ /* 0x000fc80000000005 */
[----:B------:R-:W-:Y:S01]  /*10a0*/  FFMA R18, R18, R17, R5 ;  /* 0x0000001112127223 */ /* 0x000fe20000000005 */
[----:B-1----:R-:W-:-:S03]  /*10b0*/  FSET.BF.GT.AND R5, R4, RZ, PT ;  /* 0x000000ff0405720a */ /* 0x002fc60003804000 */
[----:B------:R-:W-:Y:S01]  /*10c0*/  FFMA R18, R19, R20, R18 ;  /* 0x0000001413127223 */ /* 0x000fe20000000012 */
[----:B0-----:R-:W-:-:S04]  /*10d0*/  IMAD.WIDE.U32 R2, R0, 0x4, R2 ;  /* 0x0000000400027825 */ /* 0x001fc800078e0002 */
[----:B------:R-:W-:Y:S01]  /*10e0*/  FMUL R5, R18, R5 ;  /* 0x0000000512057220 */ /* 0x000fe20000400000 */
[----:B--2---:R-:W-:-:S04]  /*10f0*/  IMAD.WIDE.U32 R10, R0, 0x4, R10 ;  /* 0x00000004000a7825 */ /* 0x004fc800078e000a */
[----:B------:R-:W-:Y:S04]  /*1100*/  STG.E desc[UR6][R2.64], R5 ;  /* 0x0000000502007986 */ /* 0x000fe8000c101906 */
[----:B------:R-:W2:Y:S02]  /*1110*/  LDG.E R0, desc[UR6][R10.64] ;  /* 0x000000060a007981 */ /* 0x000ea4000c1e1900 */
[----:B--2---:R-:W-:-:S05]  /*1120*/  FADD R7, R5, R0 ;  /* 0x0000000005077221 */ /* 0x004fca0000000000 */
[----:B------:R-:W-:Y:S01]  /*1130*/  STG.E desc[UR6][R10.64], R7 ;  /* 0x000000070a007986 */ /* 0x000fe2000c101906 */
[----:B------:R-:W-:Y:S05]  /*1140*/  EXIT ;  /* 0x000000000000794d */ /* 0x000fea0003800000 */
        .weak           $__internal_0_$__cuda_sm3x_div_rn_noftz_f32_slowpath
        .type           $__internal_0_$__cuda_sm3x_div_rn_noftz_f32_slowpath,@function
        .size           $__internal_0_$__cuda_sm3x_div_rn_noftz_f32_slowpath,(.L_x_89 - $__internal_0_$__cuda_sm3x_div_rn_noftz_f32_slowpath)
$__internal_0_$__cuda_sm3x_div_rn_noftz_f32_slowpath:
[----:B------:R-:W-:Y:S01]  /*1150*/  SHF.R.U32.HI R7, RZ, 0x17, R3 ;  /* 0x00000017ff077819 */ /* 0x000fe20000011603 */
[----:B------:R-:W-:Y:S01]  /*1160*/  BSSY.RECONVERGENT B3, `(.L_x_15) ;  /* 0x0000064000037945 */ /* 0x000fe20003800200 */
[----:B------:R-:W-:Y:S02]  /*1170*/  SHF.R.U32.HI R2, RZ, 0x17, R5 ;  /* 0x00000017ff027819 */ /* 0x000fe40000011605 */
[----:B------:R-:W-:Y:S02]  /*1180*/  LOP3.LUT R7, R7, 0xff, RZ, 0xc0, !PT ;  /* 0x000000ff07077812 */ /* 0x000fe400078ec0ff */
[----:B------:R-:W-:Y:S02]  /*1190*/  LOP3.LUT R12, R2, 0xff, RZ, 0xc0, !PT ;  /* 0x000000ff020c7812 */ /* 0x000fe400078ec0ff */
[----:B------:R-:W-:Y:S02]  /*11a0*/  IADD3 R10, PT, PT, R7, -0x1, RZ ;  /* 0xffffffff070a7810 */ /* 0x000fe40007ffe0ff */
[----:B------:R-:W-:Y:S01]  /*11b0*/  MOV R8, R3 ;  /* 0x0000000300087202 */ /* 0x000fe20000000f00 */
[----:B------:R-:W-:Y:S01]  /*11c0*/  VIADD R11, R12, 0xffffffff ;  /* 0xffffffff0c0b7836 */ /* 0x000fe20000000000 */
[----:B------:R-:W-:-:S04]  /*11d0*/  ISETP.GT.U32.AND P1, PT, R10, 0xfd, PT ;  /* 0x000000fd0a00780c */ /* 0x000fc80003f24070 */
[----:B------:R-:W-:-:S13]  /*11e0*/  ISETP.GT.U32.OR P1, PT, R11, 0xfd, P1 ;  /* 0x000000fd0b00780c */ /* 0x000fda0000f24470 */
[----:B------:R-:W-:Y:S01]  /*11f0*/  @!P1 MOV R9, RZ ;  /* 0x000000ff00099202 */ /* 0x000fe20000000f00 */
[----:B------:R-:W-:Y:S06]  /*1200*/  @!P1 BRA `(.L_x_16) ;  /* 0x0000000000609947 */ /* 0x000fec0003800000 */
[----:B------:R-:W-:Y:S02]  /*1210*/  FSETP.GTU.FTZ.AND P1, PT, |R5|, +INF , PT ;  /* 0x7f8000000500780b */ /* 0x000fe40003f3c200 */
[----:B------:R-:W-:Y:S02]  /*1220*/  FSETP.GTU.FTZ.AND P2, PT, |R3|, +INF , PT ;  /* 0x7f8000000300780b */ /* 0x000fe40003f5c200 */
[----:B------:R-:W-:Y:S02]  /*1230*/  MOV R2, R5 ;  /* 0x0000000500027202 */ /* 0x000fe40000000f00 */
[----:B------:R-:W-:-:S13]  /*1240*/  PLOP3.LUT P1, PT, P1, P2, PT, 0xf8, 0x8f ;  /* 0x00000000008f781c */ /* 0x000fda0000f25f70 */
[----:B------:R-:W-:Y:S05]  /*1250*/  @P1 BRA `(.L_x_17) ;  /* 0x00000004004c1947 */ /* 0x000fea0003800000 */
[----:B------:R-:W-:-:S13]  /*1260*/  LOP3.LUT P1, RZ, R8, 0x7fffffff, R5, 0xc8, !PT ;  /* 0x7fffffff08ff7812 */ /* 0x000fda000782c805 */
[----:B------:R-:W-:Y:S05]  /*1270*/  @!P1 BRA `(.L_x_18) ;  /* 0x00000004003c9947 */ /* 0x000fea0003800000 */
[C---:B------:R-:W-:Y:S02]  /*1280*/  FSETP.NEU.FTZ.AND P3, PT, |R2|.reuse, +INF , PT ;  /* 0x7f8000000200780b */ /* 0x040fe40003f7d200 */
[----:B------:R-:W-:Y:S02]  /*1290*/  FSETP.NEU.FTZ.AND P2, PT, |R3|, +INF , PT ;  /* 0x7f8000000300780b */ /* 0x000fe40003f5d200 */
[----:B------:R-:W-:-:S11]  /*12a0*/  FSETP.NEU.FTZ.AND P1, PT, |R2|, +INF , PT ;  /* 0x7f8000000200780b */ /* 0x000fd60003f3d200 */
[----:B------:R-:W-:Y:S05]  /*12b0*/  @!P2 BRA !P3, `(.L_x_18) ;  /* 0x00000004002ca947 */ /* 0x000fea0005800000 */
[----:B------:R-:W-:-:S04]  /*12c0*/  LOP3.LUT P3, RZ, R5, 0x7fffffff, RZ, 0xc0, !PT ;  /* 0x7fffffff05ff7812 */ /* 0x000fc8000786c0ff */
[----:B------:R-:W-:-:S13]  /*12d0*/  PLOP3.LUT P2, PT, P2, P3, PT, 0x2f, 0xf2 ;  /* 0x0000000000f2781c */ /* 0x000fda0001746577 */
[----:B------:R-:W-:Y:S05]  /*12e0*/  @P2 BRA `(.L_x_19) ;  /* 0x0000000400182947 */ /* 0x000fea0003800000 */
[----:B------:R-:W-:-:S04]  /*12f0*/  LOP3.LUT P2, RZ, R8, 0x7fffffff, RZ, 0xc0, !PT ;  /* 0x7fffffff08ff7812 */ /* 0x000fc8000784c0ff */
[----:B------:R-:W-:-:S13]  /*1300*/  PLOP3.LUT P1, PT, P1, P2, PT, 0x2f, 0xf2 ;  /* 0x0000000000f2781c */ /* 0x000fda0000f24577 */
[----:B------:R-:W-:Y:S05]  /*1310*/  @P1 BRA `(.L_x_20) ;  /* 0x0000000400001947 */ /* 0x000fea0003800000 */
[----:B------:R-:W-:Y:S02]  /*1320*/  ISETP.GE.AND P1, PT, R11, RZ, PT ;  /* 0x000000ff0b00720c */ /* 0x000fe40003f26270 */
[----:B------:R-:W-:-:S11]  /*1330*/  ISETP.GE.AND P2, PT, R10, RZ, PT ;  /* 0x000000ff0a00720c */ /* 0x000fd60003f46270 */
[----:B------:R-:W-:Y:S01]  /*1340*/  @P1 IMAD.MOV.U32 R9, RZ, RZ, RZ ;  /* 0x000000ffff091224 */ /* 0x000fe200078e00ff */
[----:B------:R-:W-:Y:S01]  /*1350*/  @!P1 MOV R9, 0xffffffc0 ;  /* 0xffffffc000099802 */ /* 0x000fe20000000f00 */
[----:B------:R-:W-:Y:S01]  /*1360*/  @!P1 FFMA R5, R2, 1.84467440737095516160e+19, RZ ;  /* 0x5f80000002059823 */ /* 0x000fe200000000ff */
[----:B------:R-:W-:Y:S02]  /*1370*/  @!P2 FFMA R8, R3, 1.84467440737095516160e+19, RZ ;  /* 0x5f8000000308a823 */ /* 0x000fe400000000ff */
[----:B------:R-:W-:-:S07]  /*1380*/  @!P2 IADD3 R9, PT, PT, R9, 0x40, RZ ;  /* 0x000000400909a810 */ /* 0x000fce0007ffe0ff */
.L_x_16:
[----:B------:R-:W-:Y:S01]  /*1390*/  LEA R3, R7, 0xc0800000, 0x17 ;  /* 0xc080000007037811 */ /* 0x000fe200078eb8ff */
[----:B------:R-:W-:Y:S03]  /*13a0*/  BSSY.RECONVERGENT B4, `(.L_x_21) ;  /* 0x0000036000047945 */ /* 0x000fe60003800200 */
[----:B------:R-:W-:Y:S01]  /*13b0*/  IADD3 R3, PT, PT, -R3, R8, RZ ;  /* 0x0000000803037210 */ /* 0x000fe20007ffe1ff */
[----:B------:R-:W-:-:S03]  /*13c0*/  VIADD R8, R12, 0xffffff81 ;  /* 0xffffff810c087836 */ /* 0x000fc60000000000 */
[----:B------:R-:W0:Y:S01]  /*13d0*/  MUFU.RCP R10, R3 ;  /* 0x00000003000a7308 */ /* 0x000e220000001000 */
[----:B------:R-:W-:Y:S01]  /*13e0*/  FADD.FTZ R11, -R3, -RZ ;  /* 0x800000ff030b7221 */ /* 0x000fe20000010100 */
[C---:B------:R-:W-:Y:S01]  /*13f0*/  IMAD R2, R8.reuse, -0x800000, R5 ;  /* 0xff80000008027824 */ /* 0x040fe200078e0205 */
[----:B------:R-:W-:-:S04]  /*1400*/  IADD3 R8, PT, PT, R8, 0x7f, -R7 ;  /* 0x0000007f08087810 */ /* 0x000fc80007ffe807 */
[----:B------:R-:W-:Y:S01]  /*1410*/  IADD3 R8, PT, PT, R8, R9, RZ ;  /* 0x0000000908087210 */ /* 0x000fe20007ffe0ff */
[----:B0-----:R-:W-:-:S04]  /*1420*/  FFMA R13, R10, R11, 1 ;  /* 0x3f8000000a0d7423 */ /* 0x001fc8000000000b */
[----:B------:R-:W-:-:S04]  /*1430*/  FFMA R12, R10, R13, R10 ;  /* 0x0000000d0a0c7223 */ /* 0x000fc8000000000a */
[----:B------:R-:W-:-:S04]  /*1440*/  FFMA R5, R2, R12, RZ ;  /* 0x0000000c02057223 */ /* 0x000fc800000000ff */
[----:B------:R-:W-:-:S04]  /*1450*/  FFMA R10, R11, R5, R2 ;  /* 0x000000050b0a7223 */ /* 0x000fc80000000002 */
[----:B------:R-:W-:-:S04]  /*1460*/  FFMA R13, R12, R10, R5 ;  /* 0x0000000a0c0d7223 */ /* 0x000fc80000000005 */
[----:B------:R-:W-:-:S04]  /*1470*/  FFMA R10, R11, R13, R2 ;  /* 0x0000000d0b0a7223 */ /* 0x000fc80000000002 */
[----:B------:R-:W-:-:S05]  /*1480*/  FFMA R2, R12, R10, R13 ;  /* 0x0000000a0c027223 */ /* 0x000fca000000000d */
[----:B------:R-:W-:-:S04]  /*1490*/  SHF.R.U32.HI R3, RZ, 0x17, R2 ;  /* 0x00000017ff037819 */ /* 0x000fc80000011602 */
[----:B------:R-:W-:-:S04]  /*14a0*/  LOP3.LUT R3, R3, 0xff, RZ, 0xc0, !PT ;  /* 0x000000ff03037812 */ /* 0x000fc800078ec0ff */
[----:B------:R-:W-:-:S04]  /*14b0*/  IADD3 R7, PT, PT, R3, R8, RZ ;  /* 0x0000000803077210 */ /* 0x000fc80007ffe0ff */
[----:B------:R-:W-:-:S04]  /*14c0*/  IADD3 R3, PT, PT, R7, -0x1, RZ ;  /* 0xffffffff07037810 */ /* 0x000fc80007ffe0ff */
[----:B------:R-:W-:-:S13]  /*14d0*/  ISETP.GE.U32.AND P1, PT, R3, 0xfe, PT ;  /* 0x000000fe0300780c */ /* 0x000fda0003f26070 */
[----:B------:R-:W-:Y:S05]  /*14e0*/  @!P1 BRA `(.L_x_22) ;  /* 0x0000000000809947 */ /* 0x000fea0003800000 */
[----:B------:R-:W-:-:S13]  /*14f0*/  ISETP.GT.AND P1, PT, R7, 0xfe, PT ;  /* 0x000000fe0700780c */ /* 0x000fda0003f24270 */
[----:B------:R-:W-:Y:S05]  /*1500*/  @P1 BRA `(.L_x_23) ;  /* 0x00000000006c1947 */ /* 0x000fea0003800000 */
[----:B------:R-:W-:-:S13]  /*1510*/  ISETP.GE.AND P1, PT, R7, 0x1, PT ;  /* 0x000000010700780c */ /* 0x000fda0003f26270 */
[----:B------:R-:W-:Y:S05]  /*1520*/  @P1 BRA `(.L_x_24) ;  /* 0x0000000000741947 */ /* 0x000fea0003800000 */
[----:B------:R-:W-:Y:S02]  /*1530*/  ISETP.GE.AND P1, PT, R7, -0x18, PT ;  /* 0xffffffe80700780c */ /* 0x000fe40003f26270 */
[----:B------:R-:W-:-:S11]  /*1540*/  LOP3.LUT R2, R2, 0x80000000, RZ, 0xc0, !PT ;  /* 0x8000000002027812 */ /* 0x000fd600078ec0ff */
[----:B------:R-:W-:Y:S05]  /*1550*/  @!P1 BRA `(.L_x_24) ;  /* 0x0000000000689947 */ /* 0x000fea0003800000 */
[CCC-:B------:R-:W-:Y:S01]  /*1560*/  FFMA.RZ R3, R12.reuse, R10.reuse, R13.reuse ;  /* 0x0000000a0c037223 */ /* 0x1c0fe2000000c00d */
[CCC-:B------:R-:W-:Y:S01]  /*1570*/  FFMA.RM R8, R12.reuse, R10.reuse, R13.reuse ;  /* 0x0000000a0c087223 */ /* 0x1c0fe2000000400d */
[C---:B------:R-:W-:Y:S02]  /*1580*/  ISETP.NE.AND P3, PT, R7.reuse, RZ, PT ;  /* 0x000000ff0700720c */ /* 0x040fe40003f65270 */
[----:B------:R-:W-:Y:S02]  /*1590*/  ISETP.NE.AND P2, PT, R7, RZ, PT ;  /* 0x000000ff0700720c */ /* 0x000fe40003f45270 */
[----:B------:R-:W-:Y:S01]  /*15a0*/  LOP3.LUT R5, R3, 0x7fffff, RZ, 0xc0, !PT ;  /* 0x007fffff03057812 */ /* 0x000fe200078ec0ff */
[----:B------:R-:W-:Y:S01]  /*15b0*/  FFMA.RP R3, R12, R10, R13 ;  /* 0x0000000a0c037223 */ /* 0x000fe2000000800d */
[C---:B------:R-:W-:Y:S01]  /*15c0*/  VIADD R10, R7.reuse, 0x20 ;  /* 0x00000020070a7836 */ /* 0x040fe20000000000 */
[----:B------:R-:W-:Y:S02]  /*15d0*/  IADD3 R7, PT, PT, -R7, RZ, RZ ;  /* 0x000000ff07077210 */ /* 0x000fe40007ffe1ff */
[----:B------:R-:W-:-:S02]  /*15e0*/  LOP3.LUT R5, R5, 0x800000, RZ, 0xfc, !PT ;  /* 0x0080000005057812 */ /* 0x000fc400078efcff */
[----:B------:R-:W-:Y:S02]  /*15f0*/  FSETP.NEU.FTZ.AND P1, PT, R3, R8, PT ;  /* 0x000000080300720b */ /* 0x000fe40003f3d000 */
[----:B------:R-:W-:Y:S02]  /*1600*/  SHF.L.U32 R10, R5, R10, RZ ;  /* 0x0000000a050a7219 */ /* 0x000fe400000006ff */
[----:B------:R-:W-:Y:S02]  /*1610*/  SEL R8, R7, RZ, P3 ;  /* 0x000000ff07087207 */ /* 0x000fe40001800000 */
[----:B------:R-:W-:Y:S02]  /*1620*/  ISETP.NE.AND P2, PT, R10, RZ, P2 ;  /* 0x000000ff0a00720c */ /* 0x000fe40001745270 */
[----:B------:R-:W-:Y:S02]  /*1630*/  SHF.R.U32.HI R8, RZ, R8, R5 ;  /* 0x00000008ff087219 */ /* 0x000fe40000011605 */
[----:B------:R-:W-:-:S02]  /*1640*/  PLOP3.LUT P1, PT, P1, P2, PT, 0xf8, 0x8f ;  /* 0x00000000008f781c */ /* 0x000fc40000f25f70 */
[----:B------:R-:W-:Y:S02]  /*1650*/  SHF.R.U32.HI R10, RZ, 0x1, R8 ;  /* 0x00000001ff0a7819 */ /* 0x000fe40000011608 */
[----:B------:R-:W-:-:S04]  /*1660*/  SEL R3, RZ, 0x1, !P1 ;  /* 0x00000001ff037807 */ /* 0x000fc80004800000 */
[----:B------:R-:W-:-:S04]  /*1670*/  LOP3.LUT R3, R3, 0x1, R10, 0xf8, !PT ;  /* 0x0000000103037812 */ /* 0x000fc800078ef80a */
[----:B------:R-:W-:-:S04]  /*1680*/  LOP3.LUT R3, R3, R8, RZ, 0xc0, !PT ;  /* 0x0000000803037212 */ /* 0x000fc800078ec0ff */
[----:B------:R-:W-:-:S04]  /*1690*/  IADD3 R3, PT, PT, R10, R3, RZ ;  /* 0x000000030a037210 */ /* 0x000fc80007ffe0ff */
[----:B------:R-:W-:Y:S01]  /*16a0*/  LOP3.LUT R2, R3, R2, RZ, 0xfc, !PT ;  /* 0x0000000203027212 */ /* 0x000fe200078efcff */
[----:B------:R-:W-:Y:S06]  /*16b0*/  BRA `(.L_x_24) ;  /* 0x0000000000107947 */ /* 0x000fec0003800000 */
.L_x_23:
[----:B------:R-:W-:-:S04]  /*16c0*/  LOP3.LUT R2, R2, 0x80000000, RZ, 0xc0, !PT ;  /* 0x8000000002027812 */ /* 0x000fc800078ec0ff */
[----:B------:R-:W-:Y:S01]  /*16d0*/  LOP3.LUT R2, R2, 0x7f800000, RZ, 0xfc, !PT ;  /* 0x7f80000002027812 */ /* 0x000fe200078efcff */
[----:B------:R-:W-:Y:S06]  /*16e0*/  BRA `(.L_x_24) ;  /* 0x0000000000047947 */ /* 0x000fec0003800000 */
.L_x_22:
[----:B------:R-:W-:-:S07]  /*16f0*/  LEA R2, R8, R2, 0x17 ;  /* 0x0000000208027211 */ /* 0x000fce00078eb8ff */
.L_x_24:
[----:B------:R-:W-:Y:S05]  /*1700*/  BSYNC.RECONVERGENT B4 ;  /* 0x0000000000047941 */ /* 0x000fea0003800200 */
.L_x_21:
[----:B------:R-:W-:Y:S05]  /*1710*/  BRA `(.L_x_25) ;  /* 0x0000000000207947 */ /* 0x000fea0003800000 */
.L_x_20:
[----:B------:R-:W-:-:S04]  /*1720*/  LOP3.LUT R2, R8, 0x80000000, R5, 0x48, !PT ;  /* 0x8000000008027812 */ /* 0x000fc800078e4805 */
[----:B------:R-:W-:Y:S01]  /*1730*/  LOP3.LUT R2, R2, 0x7f800000, RZ, 0xfc, !PT ;  /* 0x7f80000002027812 */ /* 0x000fe200078efcff */
[----:B------:R-:W-:Y:S06]  /*1740*/  BRA `(.L_x_25) ;  /* 0x0000000000147947 */ /* 0x000fec0003800000 */
.L_x_19:
[----:B------:R-:W-:Y:S01]  /*1750*/  LOP3.LUT R2, R8, 0x80000000, R5, 0x48, !PT ;  /* 0x8000000008027812 */ /* 0x000fe200078e4805 */
[----:B------:R-:W-:Y:S06]  /*1760*/  BRA `(.L_x_25) ;  /* 0x00000000000c7947 */ /* 0x000fec0003800000 */
.L_x_18:
[----:B------:R-:W0:Y:S01]  /*1770*/  MUFU.RSQ R2, -QNAN ;  /* 0xffc0000000027908 */ /* 0x000e220000001400 */
[----:B------:R-:W-:Y:S05]  /*1780*/  BRA `(.L_x_25) ;  /* 0x0000000000047947 */ /* 0x000fea0003800000 */
.L_x_17:
[----:B------:R-:W-:-:S07]  /*1790*/  FADD.FTZ R2, R2, R3 ;  /* 0x0000000302027221 */ /* 0x000fce0000010000 */
.L_x_25:
[----:B------:R-:W-:Y:S05]  /*17a0*/  BSYNC.RECONVERGENT B3 ;  /* 0x0000000000037941 */ /* 0x000fea0003800200 */
.L_x_15:
[----:B------:R-:W-:-:S04]  /*17b0*/  HFMA2 R7, -RZ, RZ, 0, 0 ;  /* 0x00000000ff077431 */ /* 0x000fc800000001ff */
[----:B0-----:R-:W-:Y:S05]  /*17c0*/  RET.REL.NODEC R6 `(_Z22forwardBackwardUnifiedP19NeuralNetworkDevicePKfPfS3_S2_S3_S3_S3_S3_) ;  /* 0xffffffe8060c7950 */ /* 0x001fea0003c3ffff */
.L_x_26:
[----:B------:R-:W-:-:S00]  /*17d0*/  BRA `(.L_x_26) ;  /* 0xfffffffc00fc7947 */ /* 0x000fc0000383ffff */
[----:B------:R-:W-:-:S00]  /*17e0*/  NOP ;  /* 0x0000000000007918 */ /* 0x000fc00000000000 */
        /* <DEDUP_REMOVED lines=9> */
.L_x_89:


//--------------------- .text._Z20forwardBackwardFusedP19NeuralNetworkDevicePfS1_S1_S1_ --------------------------
	.section	.text._Z20forwardBackwardFusedP19NeuralNetworkDevicePfS1_S1_S1_,"ax",@progbits
	.align	128
        .global         _Z20forwardBackwardFusedP19NeuralNetworkDevicePfS1_S1_S1_
        .type           _Z20forwardBackwardFusedP19NeuralNetworkDevicePfS1_S1_S1_,@function
        .size           _Z20forwardBackwardFusedP19NeuralNetworkDevicePfS1_S1_S1_,(.L_x_90 - _Z20forwardBackwardFusedP19NeuralNetworkDevicePfS1_S1_S1_)
        .other          _Z20forwardBackwardFusedP19NeuralNetworkDevicePfS1_S1_S1_,@"STO_CUDA_ENTRY STV_DEFAULT"
_Z20forwardBackwardFusedP19NeuralNetworkDevicePfS1_S1_S1_:
.text._Z20forwardBackwardFusedP19NeuralNetworkDevicePfS1_S1_S1_:
[----:B------:R-:W-:Y:S01]  /*0000*/  LDC R1, c[0x0][0x37c] ;  /* 0x0000df00ff017b82 */ /* 0x000fe20000000800 */
[----:B------:R-:W0:Y:S07]  /*0010*/  S2R R0, SR_TID.X ;  /* 0x0000000000007919 */ /* 0x000e2e0000002100 */
[----:B------:R-:W1:Y:S01]  /*0020*/  S2UR UR5, SR_CgaCtaId ;  /* 0x00000000000579c3 */ /* 0x000e620000008800 */
[----:B------:R-:W-:Y:S01]  /*0030*/  UMOV UR4, 0x400 ;  /* 0x0000040000047882 */ /* 0x000fe20000000000 */
[----:B------:R-:W2:Y:S01]  /*0040*/  LDCU.64 UR6, c[0x0][0x358] ;  /* 0x00006b00ff0677ac */ /* 0x000ea20008000a00 */
[----:B------:R-:W-:Y:S01]  /*0050*/  MOV R2, UR4 ;  /* 0x0000000400027c02 */ /* 0x000fe20008000f00 */
[----:B------:R-:W-:Y:S01]  /*0060*/  BSSY.RECONVERGENT B0, `(.L_x_27) ;  /* 0x000005f000007945 */ /* 0x000fe20003800200 */
[----:B-1----:R-:W-:-:S04]  /*0070*/  MOV R13, UR5 ;  /* 0x00000005000d7c02 */ /* 0x002fc80008000f00 */
[----:B------:R-:W-:Y:S02]  /*0080*/  LEA R15, R13, R2, 0x18 ;  /* 0x000000020d0f7211 */ /* 0x000fe400078ec0ff */
[C---:B0-----:R-:W-:Y:S02]  /*0090*/  ISETP.GT.U32.AND P0, PT, R0.reuse, 0x7f, PT ;  /* 0x0000007f0000780c */ /* 0x041fe40003f04070 */
[----:B------:R-:W-:-:S11]  /*00a0*/  LEA R12, R0, R15, 0x2 ;  /* 0x0000000f000c7211 */ /* 0x000fd600078e10ff */
[----:B--2---:R-:W-:Y:S05]  /*00b0*/  @P0 BRA `(.L_x_28) ;  /* 0x0000000400640947 */ /* 0x004fea0003800000 */
[----:B------:R-:W0:Y:S01]  /*00c0*/  LDC.64 R8, c[0x0][0x380] ;  /* 0x0000e000ff087b82 */ /* 0x000e220000000a00 */
[----:B------:R-:W1:Y:S01]  /*00d0*/  LDCU.64 UR4, c[0x0][0x388] ;  /* 0x00007100ff0477ac */ /* 0x000e620008000a00 */
[----:B0-----:R-:W2:Y:S04]  /*00e0*/  LDG.E.64 R4, desc[UR6][R8.64+0x10] ;  /* 0x0000100608047981 */ /* 0x001ea8000c1e1b00 */
[----:B------:R-:W3:Y:S01]  /*00f0*/  LDG.E.64 R6, desc[UR6][R8.64] ;  /* 0x0000000608067981 */ /* 0x000ee2000c1e1b00 */
[----:B-1----:R-:W-:Y:S01]  /*0100*/  UIADD3 UR4, UP0, UPT, UR4, 0x20, URZ ;  /* 0x0000002004047890 */ /* 0x002fe2000ff1e0ff */
[----:B--2---:R-:W-:-:S05]  /*0110*/  IMAD.WIDE.U32 R4, R0, 0x4, R4 ;  /* 0x0000000400047825 */ /* 0x004fca00078e0004 */
[----:B------:R0:W5:Y:S01]  /*0120*/  LDG.E R16, desc[UR6][R4.64] ;  /* 0x0000000604107981 */ /* 0x000162000c1e1900 */
[----:B---3--:R-:W-:Y:S01]  /*0130*/  IMAD.WIDE.U32 R6, R0, 0xc40, R6 ;  /* 0x00000c4000067825 */ /* 0x008fe200078e0006 */
[----:B------:R-:W-:Y:S02]  /*0140*/  UIADD3.X UR5, UPT, UPT, URZ, UR5, URZ, UP0, !UPT ;  /* 0x00000005ff057290 */ /* 0x000fe400087fe4ff */
[----:B------:R-:W-:Y:S02]  /*0150*/  IADD3 R17, P0, PT, R6, 0x20, RZ ;  /* 0x0000002006117810 */ /* 0x000fe40007f1e0ff */
[----:B------:R-:W-:Y:S01]  /*0160*/  MOV R6, UR4 ;  /* 0x0000000400067c02 */ /* 0x000fe20008000f00 */
[----:B------:R-:W-:Y:S01]  /*0170*/  UMOV UR4, URZ ;  /* 0x000000ff00047c82 */ /* 0x000fe20008000000 */
[----:B------:R-:W-:Y:S02]  /*0180*/  IADD3.X R18, PT, PT, RZ, R7, RZ, P0, !PT ;  /* 0x00000007ff127210 */ /* 0x000fe400007fe4ff */
[----:B0-----:R-:W-:-:S07]  /*0190*/  MOV R7, UR5 ;  /* 0x0000000500077c02 */ /* 0x001fce0008000f00 */
.L_x_29:
[----:B------:R-:W-:Y:S01]  /*01a0*/  MOV R4, R17 ;  /* 0x0000001100047202 */ /* 0x000fe20000000f00 */
[----:B------:R-:W2:Y:S01]  /*01b0*/  LDG.E R24, desc[UR6][R6.64+-0x20] ;  /* 0xffffe00606187981 */ /* 0x000ea2000c1e1900 */
[----:B------:R-:W-:-:S03]  /*01c0*/  MOV R5, R18 ;  /* 0x0000001200057202 */ /* 0x000fc60000000f00 */
[----:B------:R-:W3:Y:S04]  /*01d0*/  LDG.E R25, desc[UR6][R6.64+-0x1c] ;  /* 0xffffe40606197981 */ /* 0x000ee8000c1e1900 */
[----:B------:R-:W2:Y:S04]  /*01e0*/  LDG.E R17, desc[UR6][R4.64+-0x20] ;  /* 0xffffe00604117981 */ /* 0x000ea8000c1e1900 */
[----:B------:R-:W3:Y:S04]  /*01f0*/  LDG.E R26, desc[UR6][R4.64+-0x1c] ;  /* 0xffffe406041a7981 */ /* 0x000ee8000c1e1900 */
[----:B------:R-:W4:Y:S04]  /*0200*/  LDG.E R19, desc[UR6][R4.64+-0x18] ;  /* 0xffffe80604137981 */ /* 0x000f28000c1e1900 */
        /* <DEDUP_REMOVED lines=10> */
[----:B------:R-:W4:Y:S01]  /*02b0*/  LDG.E R14, desc[UR6][R6.64+-0x4] ;  /* 0xfffffc06060e7981 */ /* 0x000f22000c1e1900 */
[----:B--2--5:R-:W-:-:S03]  /*02c0*/  FFMA R17, R17, R24, R16 ;  /* 0x0000001811117223 */ /* 0x024fc60000000010 */
[----:B------:R-:W2:Y:S01]  /*02d0*/  LDG.E R16, desc[UR6][R6.64] ;  /* 0x0000000606107981 */ /* 0x000ea2000c1e1900 */
[----:B---3--:R-:W-:-:S03]  /*02e0*/  FFMA R26, R26, R25, R17 ;  /* 0x000000191a1a7223 */ /* 0x008fc60000000011 */
[----:B------:R-:W2:Y:S01]  /*02f0*/  LDG.E R17, desc[UR6][R4.64] ;  /* 0x0000000604117981 */ /* 0x000ea2000c1e1900 */
[----:B----4-:R-:W-:-:S03]  /*0300*/  FFMA R25, R19, R18, R26 ;  /* 0x0000001213197223 */ /* 0x010fc6000000001a */
[----:B------:R-:W3:Y:S04]  /*0310*/  LDG.E R18, desc[UR6][R4.64+0x4] ;  /* 0x0000040604127981 */ /* 0x000ee8000c1e1900 */
[----:B------:R-:W3:Y:S01]  /*0320*/  LDG.E R19, desc[UR6][R6.64+0x4] ;  /* 0x0000040606137981 */ /* 0x000ee2000c1e1900 */
[----:B------:R-:W-:-:S03]  /*0330*/  FFMA R25, R20, R21, R25 ;  /* 0x0000001514197223 */ /* 0x000fc60000000019 */
[----:B------:R-:W4:Y:S04]  /*0340*/  LDG.E R20, desc[UR6][R4.64+0x8] ;  /* 0x0000080604147981 */ /* 0x000f28000c1e1900 */
[----:B------:R-:W4:Y:S01]  /*0350*/  LDG.E R21, desc[UR6][R6.64+0x8] ;  /* 0x0000080606157981 */ /* 0x000f22000c1e1900 */
        /* <DEDUP_REMOVED lines=8> */
[----:B------:R-:W4:Y:S04]  /*03e0*/  LDG.E R25, desc[UR6][R6.64+0x14] ;  /* 0x0000140606197981 */ /* 0x000f28000c1e1900 */
[----:B------:R-:W4:Y:S01]  /*03f0*/  LDG.E R10, desc[UR6][R4.64+0x18] ;  /* 0x00001806040a7981 */ /* 0x000f22000c1e1900 */
[----:B------:R-:W-:-:S03]  /*0400*/  FFMA R26, R11, R14, R26 ;  /* 0x0000000e0b1a7223 */ /* 0x000fc6000000001a */
[----:B------:R-:W4:Y:S04]  /*0410*/  LDG.E R9, desc[UR6][R6.64+0x18] ;  /* 0x0000180606097981 */ /* 0x000f28000c1e1900 */
[----:B------:R-:W4:Y:S04]  /*0420*/  LDG.E R11, desc[UR6][R4.64+0x1c] ;  /* 0x00001c06040b7981 */ /* 0x000f28000c1e1900 */
[----:B------:R0:W4:Y:S01]  /*0430*/  LDG.E R14, desc[UR6][R6.64+0x1c] ;  /* 0x00001c06060e7981 */ /* 0x000122000c1e1900 */
[----:B------:R-:W-:-:S04]  /*0440*/  UIADD3 UR4, UPT, UPT, UR4, 0x10, URZ ;  /* 0x0000001004047890 */ /* 0x000fc8000fffe0ff */
[----:B------:R-:W-:Y:S01]  /*0450*/  UISETP.NE.AND UP0, UPT, UR4, 0x310, UPT ;  /* 0x000003100400788c */ /* 0x000fe2000bf05270 */
[----:B0-----:R-:W-:-:S04]  /*0460*/  IADD3 R6, P1, PT, R6, 0x40, RZ ;  /* 0x0000004006067810 */ /* 0x001fc80007f3e0ff */
[----:B------:R-:W-:Y:S01]  /*0470*/  IADD3.X R7, PT, PT, RZ, R7, RZ, P1, !PT ;  /* 0x00000007ff077210 */ /* 0x000fe20000ffe4ff */
[----:B--2---:R-:W-:-:S04]  /*0480*/  FFMA R17, R17, R16, R26 ;  /* 0x0000001011117223 */ /* 0x004fc8000000001a */
[----:B---3--:R-:W-:-:S04]  /*0490*/  FFMA R17, R18, R19, R17 ;  /* 0x0000001312117223 */ /* 0x008fc80000000011 */
[----:B----4-:R-:W-:-:S04]  /*04a0*/  FFMA R17, R20, R21, R17 ;  /* 0x0000001514117223 */ /* 0x010fc80000000011 */
[----:B------:R-:W-:-:S04]  /*04b0*/  FFMA R22, R22, R23, R17 ;  /* 0x0000001716167223 */ /* 0x000fc80000000011 */
[----:B------:R-:W-:Y:S01]  /*04c0*/  FFMA R3, R3, R8, R22 ;  /* 0x0000000803037223 */ /* 0x000fe20000000016 */
[----:B------:R-:W-:-:S03]  /*04d0*/  IADD3 R17, P0, PT, R4, 0x40, RZ ;  /* 0x0000004004117810 */ /* 0x000fc60007f1e0ff */
[----:B------:R-:W-:Y:S01]  /*04e0*/  FFMA R3, R24, R25, R3 ;  /* 0x0000001918037223 */ /* 0x000fe20000000003 */
[----:B------:R-:W-:-:S03]  /*04f0*/  IADD3.X R18, PT, PT, RZ, R5, RZ, P0, !PT ;  /* 0x00000005ff127210 */ /* 0x000fc600007fe4ff */
[----:B------:R-:W-:-:S04]  /*0500*/  FFMA R10, R10, R9, R3 ;  /* 0x000000090a0a7223 */ /* 0x000fc80000000003 */
[----:B------:R-:W-:Y:S01]  /*0510*/  FFMA R16, R11, R14, R10 ;  /* 0x0000000e0b107223 */ /* 0x000fe2000000000a */
[----:B------:R-:W-:Y:S06]  /*0520*/  BRA.U UP0, `(.L_x_29) ;  /* 0xfffffffd001c7547 */ /* 0x000fec000b83ffff */
[C---:B------:R-:W-:Y:S01]  /*0530*/  FMUL R3, |R16|.reuse, 2.8853900432586669922 ;  /* 0x4038aa3b10037820 */ /* 0x040fe20000400200 */
[----:B------:R-:W-:Y:S02]  /*0540*/  HFMA2 R7, -RZ, RZ, 1.125, -9232 ;  /* 0x3c80f082ff077431 */ /* 0x000fe400000001ff */
[C---:B------:R-:W-:Y:S01]  /*0550*/  FMUL R6, R16.reuse, R16 ;  /* 0x0000001010067220 */ /* 0x040fe20000400000 */
[----:B------:R-:W-:Y:S02]  /*0560*/  MOV R5, 0x3f800000 ;  /* 0x3f80000000057802 */ /* 0x000fe40000000f00 */
[C---:B------:R-:W-:Y:S01]  /*0570*/  FSETP.GE.AND P1, PT, |R16|.reuse, 0.60000002384185791016, PT ;  /* 0x3f19999a1000780b */ /* 0x040fe20003f26200 */
[----:B------:R-:W0:Y:S01]  /*0580*/  MUFU.EX2 R3, R3 ;  /* 0x0000000300037308 */ /* 0x000e220000000800 */
[----:B------:R-:W-:Y:S01]  /*0590*/  FSETP.GE.AND P0, PT, |R16|, 9.010913848876953125, PT ;  /* 0x41102cb41000780b */ /* 0x000fe20003f06200 */
[----:B------:R-:W-:-:S04]  /*05a0*/  FFMA R7, R6, R7, -0.052303962409496307373 ;  /* 0xbd563cae06077423 */ /* 0x000fc80000000007 */
[----:B------:R-:W-:Y:S01]  /*05b0*/  FFMA R7, R6, R7, 0.1331529766321182251 ;  /* 0x3e08594106077423 */ /* 0x000fe20000000007 */
[----:B0-----:R-:W-:-:S03]  /*05c0*/  FADD R4, R3, 1 ;  /* 0x3f80000003047421 */ /* 0x001fc60000000000 */
[----:B------:R-:W-:-:S04]  /*05d0*/  FFMA R3, R6, R7, -0.33332768082618713379 ;  /* 0xbeaaa9ed06037423 */ /* 0x000fc80000000007 */
[----:B------:R-:W-:Y:S01]  /*05e0*/  FFMA R3, R6, R3, RZ ;  /* 0x0000000306037223 */ /* 0x000fe200000000ff */
[----:B------:R-:W0:Y:S02]  /*05f0*/  MUFU.RCP R4, R4 ;  /* 0x0000000400047308 */ /* 0x000e240000001000 */
[----:B0-----:R-:W-:-:S05]  /*0600*/  FFMA R5, R4, -2, R5 ;  /* 0xc000000004057823 */ /* 0x001fca0000000005 */
[----:B------:R-:W-:-:S04]  /*0610*/  FSEL R5, R5, 1, !P0 ;  /* 0x3f80000005057808 */ /* 0x000fc80004000000 */
[--C-:B------:R-:W-:Y:S01]  /*0620*/  LOP3.LUT R5, R5, 0x80000000, R16.reuse, 0xb8, !PT ;  /* 0x8000000005057812 */ /* 0x100fe200078eb810 */
[----:B------:R-:W-:-:S05]  /*0630*/  @!P1 FFMA R5, R16, R3, R16 ;  /* 0x0000000310059223 */ /* 0x000fca0000000010 */
[----:B------:R0:W-:Y:S02]  /*0640*/  STS [R12], R5 ;  /* 0x000000050c007388 */ /* 0x0001e40000000800 */
.L_x_28:
[----:B------:R-:W-:Y:S05]  /*0650*/  BSYNC.RECONVERGENT B0 ;  /* 0x0000000000007941 */ /* 0x000fea0003800200 */
.L_x_27:
[----:B------:R-:W-:Y:S01]  /*0660*/  BAR.SYNC.DEFER_BLOCKING 0x0 ;  /* 0x0000000000007b1d */ /* 0x000fe20000010000 */
[----:B------:R-:W-:Y:S02]  /*0670*/  ISETP.GT.U32.AND P0, PT, R0, 0x9, PT ;  /* 0x000000090000780c */ /* 0x000fe40003f04070 */
[----:B------:R-:W-:-:S03]  /*0680*/  IADD3 R4, PT, PT, R2, 0x200, RZ ;  /* 0x0000020002047810 */ /* 0x000fc60007ffe0ff */
[----:B------:R-:W-:Y:S01]  /*0690*/  BSSY.RECONVERGENT B0, `(.L_x_30) ;  /* 0x0000041000007945 */ /* 0x000fe20003800200 */
[----:B------:R-:W-:-:S04]  /*06a0*/  LEA R3, R13, R4, 0x18 ;  /* 0x000000040d037211 */ /* 0x000fc800078ec0ff */
[----:B------:R-:W-:-:S03]  /*06b0*/  LEA R14, R0, R3, 0x2 ;  /* 0x00000003000e7211 */ /* 0x000fc600078e10ff */
[----:B------:R-:W-:Y:S05]  /*06c0*/  @P0 BRA `(.L_x_31) ;  /* 0x0000000000f40947 */ /* 0x000fea0003800000 */
[----:B------:R-:W0:Y:S02]  /*06d0*/  LDC.64 R8, c[0x0][0x380] ;  /* 0x0000e000ff087b82 */ /* 0x000e240000000a00 */
[----:B0-----:R-:W2:Y:S04]  /*06e0*/  LDG.E.64 R4, desc[UR6][R8.64+0x18] ;  /* 0x0000180608047981 */ /* 0x001ea8000c1e1b00 */
[----:B------:R-:W3:Y:S01]  /*06f0*/  LDG.E.64 R6, desc[UR6][R8.64+0x8] ;  /* 0x0000080608067981 */ /* 0x000ee2000c1e1b00 */
[----:B--2---:R-:W-:-:S05]  /*0700*/  IMAD.WIDE.U32 R4, R0, 0x4, R4 ;  /* 0x0000000400047825 */ /* 0x004fca00078e0004 */
[----:B------:R0:W5:Y:S01]  /*0710*/  LDG.E R11, desc[UR6][R4.64] ;  /* 0x00000006040b7981 */ /* 0x000162000c1e1900 */
[----:B---3--:R-:W-:Y:S01]  /*0720*/  IMAD.WIDE.U32 R6, R0, 0x200, R6 ;  /* 0x0000020000067825 */ /* 0x008fe200078e0006 */
[----:B------:R-:W-:Y:S02]  /*0730*/  UMOV UR4, 0x20 ;  /* 0x0000002000047882 */ /* 0x000fe40000000000 */
[----:B------:R-:W-:-:S04]  /*0740*/  IADD3 R26, P0, PT, R6, 0x20, RZ ;  /* 0x00000020061a7810 */ /* 0x000fc80007f1e0ff */
[----:B------:R-:W-:-:S09]  /*0750*/  IADD3.X R27, PT, PT, RZ, R7, RZ, P0, !PT ;  /* 0x00000007ff1b7210 */ /* 0x000fd200007fe4ff */
.L_x_32:
        /* <DEDUP_REMOVED lines=15> */
[----:B------:R1:W4:Y:S04]  /*0850*/  LDG.E R22, desc[UR6][R26.64+0x1c] ;  /* 0x00001c061a167981 */ /* 0x000328000c1e1900 */
[----:B0-----:R-:W2:Y:S01]  /*0860*/  LDS.128 R4, [R15+UR4+-0x20] ;  /* 0xffffe0040f047984 */ /* 0x001ea20008000c00 */
[----:B-1----:R-:W-:-:S04]  /*0870*/  IADD3 R26, P0, PT, R26, 0x40, RZ ;  /* 0x000000401a1a7810 */ /* 0x002fc80007f1e0ff */
[----:B------:R-:W-:Y:S01]  /*0880*/  IADD3.X R27, PT, PT, RZ, R27, RZ, P0, !PT ;  /* 0x0000001bff1b7210 */ /* 0x000fe200007fe4ff */
        /* <DEDUP_REMOVED lines=22> */
[----:B------:R-:W-:Y:S01]  /*09f0*/  HFMA2 R4, -RZ, RZ, 0.96630859375, -0.0022525787353515625 ;  /* 0x3bbb989dff047431 */ /* 0x000fe200000001ff */
[----:B------:R-:W-:-:S04]  /*0a00*/  MOV R6, 0x437c0000 ;  /* 0x437c000000067802 */ /* 0x000fc80000000f00 */
[----:B------:R-:W-:-:S04]  /*0a10*/  FFMA.SAT R3, R11, R4, 0.5 ;  /* 0x3f0000000b037423 */ /* 0x000fc80000002004 */
[----:B------:R-:W-:-:S04]  /*0a20*/  FFMA.RM R3, R3, R6, 12582913 ;  /* 0x4b40000103037423 */ /* 0x000fc80000004006 */
[C---:B------:R-:W-:Y:S01]  /*0a30*/  FADD R4, R3.reuse, -12583039 ;  /* 0xcb40007f03047421 */ /* 0x040fe20000000000 */
[----:B------:R-:W-:-:S03]  /*0a40*/  SHF.L.U32 R3, R3, 0x17, RZ ;  /* 0x0000001703037819 */ /* 0x000fc600000006ff */
[----:B------:R-:W-:-:S04]  /*0a50*/  FFMA R4, R11, 1.4426950216293334961, -R4 ;  /* 0x3fb8aa3b0b047823 */ /* 0x000fc80000000804 */
[----:B------:R-:W-:-:S06]  /*0a60*/  FFMA R4, R11, 1.925963033500011079e-08, R4 ;  /* 0x32a570600b047823 */ /* 0x000fcc0000000004 */
[----:B------:R-:W0:Y:S02]  /*0a70*/  MUFU.EX2 R4, R4 ;  /* 0x0000000400047308 */ /* 0x000e240000000800 */
[----:B0-----:R-:W-:-:S05]  /*0a80*/  FMUL R3, R3, R4 ;  /* 0x0000000403037220 */ /* 0x001fca0000400000 */
[----:B------:R1:W-:Y:S02]  /*0a90*/  STS [R14], R3 ;  /* 0x000000030e007388 */ /* 0x0003e40000000800 */
.L_x_31:
[----:B------:R-:W-:Y:S05]  /*0aa0*/  BSYNC.RECONVERGENT B0 ;  /* 0x0000000000007941 */ /* 0x000fea0003800200 */
.L_x_30:
[----:B------:R-:W-:Y:S01]  /*0ab0*/  BAR.SYNC.DEFER_BLOCKING 0x0 ;  /* 0x0000000000007b1d */ /* 0x000fe20000010000 */
[----:B------:R-:W-:-:S05]  /*0ac0*/  ISETP.NE.AND P0, PT, R0, RZ, PT ;  /* 0x000000ff0000720c */ /* 0x000fca0003f05270 */
[----:B------:R-:W-:Y:S08]  /*0ad0*/  BSSY.RECONVERGENT B0, `(.L_x_33) ;  /* 0x00000ae000007945 */ /* 0x000ff00003800200 */
[----:B------:R-:W-:Y:S05]  /*0ae0*/  @P0 BRA `(.L_x_34) ;  /* 0x0000000800b00947 */ /* 0x000fea0003800000 */
[----:B------:R-:W2:Y:S04]  /*0af0*/  LDS.128 R8, [R15+0x200] ;  /* 0x000200000f087984 */ /* 0x000ea80000000c00 */
[----:B0-----:R-:W0:Y:S04]  /*0b00*/  LDS.128 R4, [R15+0x210] ;  /* 0x000210000f047984 */ /* 0x001e280000000c00 */
[----:B-1----:R-:W1:Y:S01]  /*0b10*/  LDS.64 R2, [R15+0x220] ;  /* 0x000220000f027984 */ /* 0x002e620000000a00 */
[----:B--2---:R-:W-:-:S04]  /*0b20*/  FADD R16, RZ, R8 ;  /* 0x00000008ff107221 */ /* 0x004fc80000000000 */
[----:B------:R-:W-:-:S04]  /*0b30*/  FADD R13, R16, R9 ;  /* 0x00000009100d7221 */ /* 0x000fc80000000000 */
[----:B------:R-:W-:-:S04]  /*0b40*/  FADD R16, R13, R10 ;  /* 0x0000000a0d107221 */ /* 0x000fc80000000000 */
[----:B------:R-:W-:-:S04]  /*0b50*/  FADD R13, R16, R11 ;  /* 0x0000000b100d7221 */ /* 0x000fc80000000000 */
[----:B0-----:R-:W-:-:S04]  /*0b60*/  FADD R16, R13, R4 ;  /* 0x000000040d107221 */ /* 0x001fc80000000000 */
[----:B------:R-:W-:-:S04]  /*0b70*/  FADD R13, R16, R5 ;  /* 0x00000005100d7221 */ /* 0x000fc80000000000 */
[----:B------:R-:W-:-:S04]  /*0b80*/  FADD R16, R13, R6 ;  /* 0x000000060d107221 */ /* 0x000fc80000000000 */
[----:B------:R-:W-:-:S04]  /*0b90*/  FADD R13, R16, R7 ;  /* 0x00000007100d7221 */ /* 0x000fc80000000000 */
[----:B-1----:R-:W-:-:S04]  /*0ba0*/  FADD R16, R13, R2 ;  /* 0x000000020d107221 */ /* 0x002fc80000000000 */
[----:B------:R-:W-:-:S04]  /*0bb0*/  FADD R13, R16, R3 ;  /* 0x00000003100d7221 */ /* 0x000fc80000000000 */
[----:B------:R-:W0:Y:S08]  /*0bc0*/  MUFU.RCP R16, R13 ;  /* 0x0000000d00107308 */ /* 0x000e300000001000 */
[----:B------:R-:W1:Y:S01]  /*0bd0*/  FCHK P0, R8, R13 ;  /* 0x0000000d08007302 */ /* 0x000e620000000000 */
[----:B0-----:R-:W-:-:S04]  /*0be0*/  FFMA R15, -R13, R16, 1 ;  /* 0x3f8000000d0f7423 */ /* 0x001fc80000000110 */
[----:B------:R-:W-:-:S04]  /*0bf0*/  FFMA R15, R16, R15, R16 ;  /* 0x0000000f100f7223 */ /* 0x000fc80000000010 */
[----:B------:R-:W-:-:S04]  /*0c00*/  FFMA R16, R8, R15, RZ ;  /* 0x0000000f08107223 */ /* 0x000fc800000000ff */
[----:B------:R-:W-:-:S04]  /*0c10*/  FFMA R17, -R13, R16, R8 ;  /* 0x000000100d117223 */ /* 0x000fc80000000108 */
[----:B------:R-:W-:Y:S01]  /*0c20*/  FFMA R15, R15, R17, R16 ;  /* 0x000000110f0f7223 */ /* 0x000fe20000000010 */
[----:B-1----:R-:W-:Y:S06]  /*0c30*/  @!P0 BRA `(.L_x_35) ;  /* 0x00000000000c8947 */ /* 0x002fec0003800000 */
[----:B------:R-:W-:-:S07]  /*0c40*/  MOV R16, 0xc60 ;  /* 0x00000c6000107802 */ /* 0x000fce0000000f00 */
[----:B------:R-:W-:Y:S05]  /*0c50*/  CALL.REL.NOINC `($__internal_1_$__cuda_sm3x_div_rn_noftz_f32_slowpath) ;  /* 0x0000000c003c7944 */ /* 0x000fea0003c00000 */
[----:B------:R-:W-:-:S07]  /*0c60*/  MOV R15, R8 ;  /* 0x00000008000f7202 */ /* 0x000fce0000000f00 */
.L_x_35:
[----:B------:R-:W0:Y:S01]  /*0c70*/  S2UR UR5, SR_CgaCtaId ;  /* 0x00000000000579c3 */ /* 0x000e220000008800 */
[----:B------:R-:W1:Y:S01]  /*0c80*/  MUFU.RCP R8, R13 ;  /* 0x0000000d00087308 */ /* 0x000e620000001000 */
[----:B------:R-:W-:-:S07]  /*0c90*/  UMOV UR4, 0x400 ;  /* 0x0000040000047882 */ /* 0x000fce0000000000 */
[----:B------:R-:W2:Y:S01]  /*0ca0*/  FCHK P0, R9, R13 ;  /* 0x0000000d09007302 */ /* 0x000ea20000000000 */
[----:B-1----:R-:W-:-:S04]  /*0cb0*/  FFMA R17, -R13, R8, 1 ;  /* 0x3f8000000d117423 */ /* 0x002fc80000000108 */
[----:B------:R-:W-:Y:S01]  /*0cc0*/  FFMA R8, R8, R17, R8 ;  /* 0x0000001108087223 */ /* 0x000fe20000000008 */
[----:B0-----:R-:W-:-:S03]  /*0cd0*/  ULEA UR4, UR5, UR4, 0x18 ;  /* 0x0000000405047291 */ /* 0x001fc6000f8ec0ff */
[----:B------:R-:W-:-:S04]  /*0ce0*/  FFMA R16, R8, R9, RZ ;  /* 0x0000000908107223 */ /* 0x000fc800000000ff */
[----:B------:R-:W-:Y:S02]  /*0cf0*/  FFMA R17, -R13, R16, R9 ;  /* 0x000000100d117223 */ /* 0x000fe40000000109 */
[----:B------:R0:W-:Y:S02]  /*0d00*/  STS [UR4+0x200], R15 ;  /* 0x0002000fff007988 */ /* 0x0001e40008000804 */
[----:B------:R-:W-:Y:S01]  /*0d10*/  FFMA R8, R8, R17, R16 ;  /* 0x0000001108087223 */ /* 0x000fe20000000010 */
[----:B--2---:R-:W-:Y:S06]  /*0d20*/  @!P0 BRA `(.L_x_36) ;  /* 0x00000000000c8947 */ /* 0x004fec0003800000 */
[----:B------:R-:W-:Y:S02]  /*0d30*/  MOV R8, R9 ;  /* 0x0000000900087202 */ /* 0x000fe40000000f00 */
[----:B------:R-:W-:-:S07]  /*0d40*/  MOV R16, 0xd60 ;  /* 0x00000d6000107802 */ /* 0x000fce0000000f00 */
[----:B0-----:R-:W-:Y:S05]  /*0d50*/  CALL.REL.NOINC `($__internal_1_$__cuda_sm3x_div_rn_noftz_f32_slowpath) ;  /* 0x0000000800fc7944 */ /* 0x001fea0003c00000 */
.L_x_36:
[----:B------:R-:W1:Y:S01]  /*0d60*/  S2UR UR5, SR_CgaCtaId ;  /* 0x00000000000579c3 */ /* 0x000e620000008800 */
[----:B------:R-:W2:Y:S01]  /*0d70*/  MUFU.RCP R16, R13 ;  /* 0x0000000d00107308 */ /* 0x000ea20000001000 */
[----:B------:R-:W-:-:S07]  /*0d80*/  UMOV UR4, 0x400 ;  /* 0x0000040000047882 */ /* 0x000fce0000000000 */
[----:B------:R-:W3:Y:S01]  /*0d90*/  FCHK P0, R10, R13 ;  /* 0x0000000d0a007302 */ /* 0x000ee20000000000 */
[----:B--2---:R-:W-:-:S04]  /*0da0*/  FFMA R9, -R13, R16, 1 ;  /* 0x3f8000000d097423 */ /* 0x004fc80000000110 */
[----:B------:R-:W-:Y:S01]  /*0db0*/  FFMA R9, R16, R9, R16 ;  /* 0x0000000910097223 */ /* 0x000fe20000000010 */
[----:B-1----:R-:W-:-:S03]  /*0dc0*/  ULEA UR4, UR5, UR4, 0x18 ;  /* 0x0000000405047291 */ /* 0x002fc6000f8ec0ff */
[----:B------:R-:W-:-:S04]  /*0dd0*/  FFMA R16, R9, R10, RZ ;  /* 0x0000000a09107223 */ /* 0x000fc800000000ff */
[----:B0-----:R-:W-:Y:S02]  /*0de0*/  FFMA R15, -R13, R16, R10 ;  /* 0x000000100d0f7223 */ /* 0x001fe4000000010a */
[----:B------:R0:W-:Y:S02]  /*0df0*/  STS [UR4+0x204], R8 ;  /* 0x00020408ff007988 */ /* 0x0001e40008000804 */
[----:B------:R-:W-:Y:S01]  /*0e00*/  FFMA R9, R9, R15, R16 ;  /* 0x0000000f09097223 */ /* 0x000fe20000000010 */
[----:B---3--:R-:W-:Y:S06]  /*0e10*/  @!P0 BRA `(.L_x_37) ;  /* 0x0000000000108947 */ /* 0x008fec0003800000 */
[----:B0-----:R-:W-:Y:S02]  /*0e20*/  MOV R8, R10 ;  /* 0x0000000a00087202 */ /* 0x001fe40000000f00 */
[----:B------:R-:W-:-:S07]  /*0e30*/  MOV R16, 0xe50 ;  /* 0x00000e5000107802 */ /* 0x000fce0000000f00 */
[----:B------:R-:W-:Y:S05]  /*0e40*/  CALL.REL.NOINC `($__internal_1_$__cuda_sm3x_div_rn_noftz_f32_slowpath) ;  /* 0x0000000800c07944 */ /* 0x000fea0003c00000 */
[----:B------:R-:W-:-:S07]  /*0e50*/  MOV R9, R8 ;  /* 0x0000000800097202 */ /* 0x000fce0000000f00 */
.L_x_37:
[----:B------:R-:W1:Y:S01]  /*0e60*/  S2UR UR5, SR_CgaCtaId ;  /* 0x00000000000579c3 */ /* 0x000e620000008800 */
[----:B0-----:R-:W0:Y:S01]  /*0e70*/  MUFU.RCP R8, R13 ;  /* 0x0000000d00087308 */ /* 0x001e220000001000 */
[----:B------:R-:W-:-:S07]  /*0e80*/  UMOV UR4, 0x400 ;  /* 0x0000040000047882 */ /* 0x000fce0000000000 */
[----:B------:R-:W2:Y:S01]  /*0e90*/  FCHK P0, R11, R13 ;  /* 0x0000000d0b007302 */ /* 0x000ea20000000000 */
[----:B0-----:R-:W-:-:S04]  /*0ea0*/  FFMA R15, -R13, R8, 1 ;  /* 0x3f8000000d0f7423 */ /* 0x001fc80000000108 */
[----:B------:R-:W-:Y:S01]  /*0eb0*/  FFMA R8, R8, R15, R8 ;  /* 0x0000000f08087223 */ /* 0x000fe20000000008 */
[----:B-1----:R-:W-:-:S03]  /*0ec0*/  ULEA UR4, UR5, UR4, 0x18 ;  /* 0x0000000405047291 */ /* 0x002fc6000f8ec0ff */
        /* <DEDUP_REMOVED lines=8> */
.L_x_38:
[----:B------:R-:W1:Y:S01]  /*0f50*/  S2UR UR5, SR_CgaCtaId ;  /* 0x00000000000579c3 */ /* 0x000e620000008800 */
[----:B------:R-:W0:Y:S01]  /*0f60*/  MUFU.RCP R10, R13 ;  /* 0x0000000d000a7308 */ /* 0x000e220000001000 */
        /* <DEDUP_REMOVED lines=10> */
[----:B0-----:R-:W-:Y:S02]  /*1010*/  MOV R8, R4 ;  /* 0x0000000400087202 */ /* 0x001fe40000000f00 */
[----:B------:R-:W-:-:S07]  /*1020*/  MOV R16, 0x1040 ;  /* 0x0000104000107802 */ /* 0x000fce0000000f00 */
[----:B------:R-:W-:Y:S05]  /*1030*/  CALL.REL.NOINC `($__internal_1_$__cuda_sm3x_div_rn_noftz_f32_slowpath) ;  /* 0x0000000800447944 */ /* 0x000fea0003c00000 */
[----:B------:R-:W-:-:S07]  /*1040*/  MOV R9, R8 ;  /* 0x0000000800097202 */ /* 0x000fce0000000f00 */
.L_x_39:
[----:B------:R-:W1:Y:S01]  /*1050*/  S2UR UR5, SR_CgaCtaId ;  /* 0x00000000000579c3 */ /* 0x000e620000008800 */
[----:B------:R-:W2:Y:S01]  /*1060*/  MUFU.RCP R4, R13 ;  /* 0x0000000d00047308 */ /* 0x000ea20000001000 */
[----:B------:R-:W-:-:S07]  /*1070*/  UMOV UR4, 0x400 ;  /* 0x0000040000047882 */ /* 0x000fce0000000000 */
[----:B------:R-:W3:Y:S01]  /*1080*/  FCHK P0, R5, R13 ;  /* 0x0000000d05007302 */ /* 0x000ee20000000000 */
[----:B--2---:R-:W-:-:S04]  /*1090*/  FFMA R11, -R13, R4, 1 ;  /* 0x3f8000000d0b7423 */ /* 0x004fc80000000104 */
[----:B------:R-:W-:Y:S01]  /*10a0*/  FFMA R4, R4, R11, R4 ;  /* 0x0000000b04047223 */ /* 0x000fe20000000004 */
[----:B-1----:R-:W-:-:S03]  /*10b0*/  ULEA UR4, UR5, UR4, 0x18 ;  /* 0x0000000405047291 */ /* 0x002fc6000f8ec0ff */
[----:B0-----:R-:W-:-:S04]  /*10c0*/  FFMA R8, R4, R5, RZ ;  /* 0x0000000504087223 */ /* 0x001fc800000000ff */
[----:B------:R-:W-:Y:S02]  /*10d0*/  FFMA R11, -R13, R8, R5 ;  /* 0x000000080d0b7223 */ /* 0x000fe40000000105 */
[----:B------:R0:W-:Y:S02]  /*10e0*/  STS [UR4+0x210], R9 ;  /* 0x00021009ff007988 */ /* 0x0001e40008000804 */
[----:B------:R-:W-:Y:S01]  /*10f0*/  FFMA R4, R4, R11, R8 ;  /* 0x0000000b04047223 */ /* 0x000fe20000000008 */
[----:B---3--:R-:W-:Y:S06]  /*1100*/  @!P0 BRA `(.L_x_40) ;  /* 0x0000000000108947 */ /* 0x008fec0003800000 */
[----:B------:R-:W-:Y:S02]  /*1110*/  MOV R8, R5 ;  /* 0x0000000500087202 */ /* 0x000fe40000000f00 */
[----:B------:R-:W-:-:S07]  /*1120*/  MOV R16, 0x1140 ;  /* 0x0000114000107802 */ /* 0x000fce0000000f00 */
[----:B0-----:R-:W-:Y:S05]  /*1130*/  CALL.REL.NOINC `($__internal_1_$__cuda_sm3x_div_rn_noftz_f32_slowpath) ;  /* 0x0000000800047944 */ /* 0x001fea0003c00000 */
[----:B------:R-:W-:-:S07]  /*1140*/  MOV R4, R8 ;  /* 0x0000000800047202 */ /* 0x000fce0000000f00 */
.L_x_40:
        /* <DEDUP_REMOVED lines=12> */
[----:B------:R-:W-:Y:S02]  /*1210*/  MOV R8, R6 ;  /* 0x0000000600087202 */ /* 0x000fe40000000f00 */
[----:B------:R-:W-:-:S07]  /*1220*/  MOV R16, 0x1240 ;  /* 0x0000124000107802 */ /* 0x000fce0000000f00 */
[----:B0-----:R-:W-:Y:S05]  /*1230*/  CALL.REL.NOINC `($__internal_1_$__cuda_sm3x_div_rn_noftz_f32_slowpath) ;  /* 0x0000000400c47944 */ /* 0x001fea0003c00000 */
[----:B------:R-:W-:-:S07]  /*1240*/  MOV R5, R8 ;  /* 0x0000000800057202 */ /* 0x000fce0000000f00 */
.L_x_41:
        /* <DEDUP_REMOVED lines=15> */
[----:B------:R-:W-:-:S07]  /*1340*/  MOV R4, R8 ;  /* 0x0000000800047202 */ /* 0x000fce0000000f00 */
.L_x_42:
        /* <DEDUP_REMOVED lines=16> */
.L_x_43:
        /* <DEDUP_REMOVED lines=16> */
.L_x_44:
[----:B------:R-:W1:Y:S01]  /*1550*/  S2UR UR5, SR_CgaCtaId ;  /* 0x00000000000579c3 */ /* 0x000e620000008800 */
[----:B------:R-:W-:Y:S02]  /*1560*/  UMOV UR4, 0x400 ;  /* 0x0000040000047882 */ /* 0x000fe40000000000 */
[----:B------:R-:W-:Y:S02]  /*1570*/  MOV R2, UR4 ;  /* 0x0000000400027c02 */ /* 0x000fe40008000f00 */
[----:B-1----:R-:W-:-:S04]  /*1580*/  MOV R13, UR5 ;  /* 0x00000005000d7c02 */ /* 0x002fc80008000f00 */
[----:B------:R-:W-:-:S05]  /*1590*/  LEA R15, R13, R2, 0x18 ;  /* 0x000000020d0f7211 */ /* 0x000fca00078ec0ff */
[----:B------:R2:W-:Y:S02]  /*15a0*/  STS [R15+0x224], R4 ;  /* 0x000224040f007388 */ /* 0x0005e40000000800 */
.L_x_34:
[----:B------:R-:W-:Y:S05]  /*15b0*/  BSYNC.RECONVERGENT B0 ;  /* 0x0000000000007941 */ /* 0x000fea0003800200 */
.L_x_33:
[----:B------:R-:W-:Y:S01]  /*15c0*/  BAR.SYNC.DEFER_BLOCKING 0x0 ;  /* 0x0000000000007b1d */ /* 0x000fe20000010000 */
[C---:B------:R-:W-:Y:S02]  /*15d0*/  ISETP.GT.U32.AND P0, PT, R0.reuse, 0x9, PT ;  /* 0x000000090000780c */ /* 0x040fe40003f04070 */
[----:B------:R-:W-:-:S03]  /*15e0*/  ISETP.GT.U32.AND P1, PT, R0, 0x7f, PT ;  /* 0x0000007f0000780c */ /* 0x000fc60003f24070 */
[----:B------:R-:W-:Y:S08]  /*15f0*/  BSSY.RECONVERGENT B0, `(.L_x_45) ;  /* 0x000000b000007945 */ /* 0x000ff00003800200 */
[----:B------:R-:W-:Y:S05]  /*1600*/  @P0 BRA `(.L_x_46) ;  /* 0x0000000000240947 */ /* 0x000fea0003800000 */
[----:B0-2---:R-:W0:Y:S01]  /*1610*/  LDC.64 R4, c[0x0][0x390] ;  /* 0x0000e400ff047b82 */ /* 0x005e220000000a00 */
[----:B-1----:R-:W1:Y:S01]  /*1620*/  LDS R14, [R14] ;  /* 0x000000000e0e7984 */ /* 0x002e620000000800 */
[----:B0-----:R-:W-:-:S06]  /*1630*/  IMAD.WIDE.U32 R4, R0, 0x4, R4 ;  /* 0x0000000400047825 */ /* 0x001fcc00078e0004 */
[----:B------:R-:W1:Y:S01]  /*1640*/  LDG.E R5, desc[UR6][R4.64] ;  /* 0x0000000604057981 */ /* 0x000e62000c1e1900 */
[----:B------:R-:W-:-:S04]  /*1650*/  IADD3 R2, PT, PT, R2, 0x228, RZ ;  /* 0x0000022802027810 */ /* 0x000fc80007ffe0ff */
[----:B------:R-:W-:-:S04]  /*1660*/  LEA R13, R13, R2, 0x18 ;  /* 0x000000020d0d7211 */ /* 0x000fc800078ec0ff */
[----:B------:R-:W-:Y:S01]  /*1670*/  LEA R13, R0, R13, 0x2 ;  /* 0x0000000d000d7211 */ /* 0x000fe200078e10ff */
[----:B-1----:R-:W-:-:S05]  /*1680*/  FADD R2, R14, -R5 ;  /* 0x800000050e027221 */ /* 0x002fca0000000000 */
[----:B------:R3:W-:Y:S02]  /*1690*/  STS [R13], R2 ;  /* 0x000000020d007388 */ /* 0x0007e40000000800 */
.L_x_46:
[----:B------:R-:W-:Y:S05]  /*16a0*/  BSYNC.RECONVERGENT B0 ;  /* 0x0000000000007941 */ /* 0x000fea0003800200 */
.L_x_45:
[----:B------:R-:W-:Y:S06]  /*16b0*/  BAR.SYNC.DEFER_BLOCKING 0x0 ;  /* 0x0000000000007b1d */ /* 0x000fec0000010000 */
[----:B------:R-:W-:Y:S05]  /*16c0*/  @P1 EXIT ;  /* 0x000000000000194d */ /* 0x000fea0003800000 */
[----:B-1-3--:R-:W1:Y:S01]  /*16d0*/  LDC.64 R2, c[0x0][0x380] ;  /* 0x0000e000ff027b82 */ /* 0x00ae620000000a00 */
[----:B0-2---:R-:W-:Y:S01]  /*16e0*/  LDS.128 R4, [R15+0x230] ;  /* 0x000230000f047984 */ /* 0x005fe20000000c00 */
[----:B------:R-:W0:Y:S03]  /*16f0*/  LDCU.64 UR4, c[0x0][0x3a0] ;  /* 0x00007400ff0477ac */ /* 0x000e260008000a00 */
[----:B------:R-:W-:Y:S04]  /*1700*/  LDS.128 R8, [R15+0x240] ;  /* 0x000240000f087984 */ /* 0x000fe80000000c00 */
[----:B------:R-:W-:Y:S04]  /*1710*/  LDS R12, [R12] ;  /* 0x000000000c0c7984 */ /* 0x000fe80000000800 */
[----:B-1----:R-:W2:Y:S02]  /*1720*/  LDG.E.64 R2, desc[UR6][R2.64] ;  /* 0x0000000602027981 */ /* 0x002ea4000c1e1b00 */
[----:B--2---:R-:W-:-:S02]  /*1730*/  IMAD.WIDE.U32 R20, R0, 0x4, R2 ;  /* 0x0000000400147825 */ /* 0x004fc400078e0002 */
[----:B------:R-:W1:Y:S04]  /*1740*/  LDS.64 R2, [R15+0x228] ;  /* 0x000228000f027984 */ /* 0x000e680000000a00 */
[----:B------:R-:W1:Y:S04]  /*1750*/  LDG.E R23, desc[UR6][R20.64] ;  /* 0x0000000614177981 */ /* 0x000e68000c1e1900 */
[----:B------:R-:W2:Y:S04]  /*1760*/  LDG.E R25, desc[UR6][R20.64+0x200] ;  /* 0x0002000614197981 */ /* 0x000ea8000c1e1900 */
[----:B------:R-:W3:Y:S04]  /*1770*/  LDG.E R22, desc[UR6][R20.64+0x400] ;  /* 0x0004000614167981 */ /* 0x000ee8000c1e1900 */
[----:B------:R-:W4:Y:S04]  /*1780*/  LDG.E R27, desc[UR6][R20.64+0x600] ;  /* 0x00060006141b7981 */ /* 0x000f28000c1e1900 */
[----:B------:R-:W5:Y:S04]  /*1790*/  LDG.E R19, desc[UR6][R20.64+0x800] ;  /* 0x0008000614137981 */ /* 0x000f68000c1e1900 */
[----:B------:R-:W5:Y:S04]  /*17a0*/  LDG.E R16, desc[UR6][R20.64+0xa00] ;  /* 0x000a000614107981 */ /* 0x000f68000c1e1900 */
[----:B------:R-:W5:Y:S04]  /*17b0*/  LDG.E R17, desc[UR6][R20.64+0xc00] ;  /* 0x000c000614117981 */ /* 0x000f68000c1e1900 */
[----:B------:R-:W5:Y:S04]  /*17c0*/  LDG.E R14, desc[UR6][R20.64+0xe00] ;  /* 0x000e0006140e7981 */ /* 0x000f68000c1e1900 */
[----:B------:R-:W5:Y:S04]  /*17d0*/  LDG.E R13, desc[UR6][R20.64+0x1000] ;  /* 0x00100006140d7981 */ /* 0x000f68000c1e1900 */
[----:B------:R-:W5:Y:S01]  /*17e0*/  LDG.E R18, desc[UR6][R20.64+0x1200] ;  /* 0x0012000614127981 */ /* 0x000f62000c1e1900 */
[----:B0-----:R-:W-:-:S04]  /*17f0*/  ISETP.NE.U32.AND P0, PT, RZ, UR4, PT ;  /* 0x00000004ff007c0c */ /* 0x001fc8000bf05070 */
[----:B------:R-:W-:Y:S01]  /*1800*/  ISETP.NE.AND.EX P0, PT, RZ, UR5, PT, P0 ;  /* 0x00000005ff007c0c */ /* 0x000fe2000bf05300 */
[----:B-1----:R-:W-:-:S04]  /*1810*/  FFMA R2, R2, R23, RZ ;  /* 0x0000001702027223 */ /* 0x002fc800000000ff */
[----:B--2---:R-:W-:-:S04]  /*1820*/  FFMA R3, R25, R3, R2 ;  /* 0x0000000319037223 */ /* 0x004fc80000000002 */
[----:B---3--:R-:W-:Y:S02]  /*1830*/  FFMA R4, R4, R22, R3 ;  /* 0x0000001604047223 */ /* 0x008fe40000000003 */
[----:B------:R-:W0:Y:S02]  /*1840*/  LDC.64 R2, c[0x0][0x398] ;  /* 0x0000e600ff027b82 */ /* 0x000e240000000a00 */
[----:B----4-:R-:W-:-:S04]  /*1850*/  FFMA R4, R27, R5, R4 ;  /* 0x000000051b047223 */ /* 0x010fc80000000004 */
[----:B-----5:R-:W-:Y:S01]  /*1860*/  FFMA R19, R19, R6, R4 ;  /* 0x0000000613137223 */ /* 0x020fe20000000004 */
[----:B------:R-:W-:-:S03]  /*1870*/  FFMA R4, -R12, R12, 1 ;  /* 0x3f8000000c047423 */ /* 0x000fc6000000010c */
[----:B------:R-:W-:-:S04]  /*1880*/  FFMA R7, R16, R7, R19 ;  /* 0x0000000710077223 */ /* 0x000fc80000000013 */
[----:B------:R-:W-:-:S04]  /*1890*/  FFMA R7, R8, R17, R7 ;  /* 0x0000001108077223 */ /* 0x000fc80000000007 */
[----:B------:R-:W-:-:S04]  /*18a0*/  FFMA R14, R14, R9, R7 ;  /* 0x000000090e0e7223 */ /* 0x000fc80000000007 */
[----:B------:R-:W-:Y:S01]  /*18b0*/  FFMA R13, R13, R10, R14 ;  /* 0x0000000a0d0d7223 */ /* 0x000fe2000000000e */
[----:B0-----:R-:W-:-:S04]  /*18c0*/  IMAD.WIDE.U32 R2, R0, 0x4, R2 ;  /* 0x0000000400027825 */ /* 0x001fc800078e0002 */
[----:B------:R-:W-:-:S04]  /*18d0*/  FFMA R11, R18, R11, R13 ;  /* 0x0000000b120b7223 */ /* 0x000fc8000000000d */
[----:B------:R-:W-:-:S05]  /*18e0*/  FMUL R11, R11, R4 ;  /* 0x000000040b0b7220 */ /* 0x000fca0000400000 */
[----:B------:R0:W-:Y:S01]  /*18f0*/  STG.E desc[UR6][R2.64], R11 ;  /* 0x0000000b02007986 */ /* 0x0001e2000c101906 */
[----:B------:R-:W-:Y:S05]  /*1900*/  @!P0 EXIT ;  /* 0x000000000000894d */ /* 0x000fea0003800000 */
[----:B0-----:R-:W0:Y:S02]  /*1910*/  LDC.64 R2, c[0x0][0x3a0] ;  /* 0x0000e800ff027b82 */ /* 0x001e240000000a00 */
[----:B0-----:R-:W-:-:S05]  /*1920*/  IMAD.WIDE.U32 R2, R0, 0x4, R2 ;  /* 0x0000000400027825 */ /* 0x001fca00078e0002 */
[----:B------:R-:W-:Y:S01]  /*1930*/  STG.E desc[UR6][R2.64], R12 ;  /* 0x0000000c02007986 */ /* 0x000fe2000c101906 */
[----:B------:R-:W-:Y:S05]  /*1940*/  EXIT ;  /* 0x000000000000794d */ /* 0x000fea0003800000 */
        .weak           $__internal_1_$__cuda_sm3x_div_rn_noftz_f32_slowpath
        .type           $__internal_1_$__cuda_sm3x_div_rn_noftz_f32_slowpath,@function
        .size           $__internal_1_$__cuda_sm3x_div_rn_noftz_f32_slowpath,(.L_x_90 - $__internal_1_$__cuda_sm3x_div_rn_noftz_f32_slowpath)
$__internal_1_$__cuda_sm3x_div_rn_noftz_f32_slowpath:
[----:B------:R-:W-:Y:S02]  /*1950*/  SHF.R.U32.HI R15, RZ, 0x17, R13 ;  /* 0x00000017ff0f7819 */ /* 0x000fe4000001160d */
[----:B------:R-:W-:Y:S02]  /*1960*/  SHF.R.U32.HI R17, RZ, 0x17, R8 ;  /* 0x00000017ff117819 */ /* 0x000fe40000011608 */
[----:B------:R-:W-:Y:S02]  /*1970*/  LOP3.LUT R15, R15, 0xff, RZ, 0xc0, !PT ;  /* 0x000000ff0f0f7812 */ /* 0x000fe400078ec0ff */
[----:B------:R-:W-:Y:S02]  /*1980*/  LOP3.LUT R20, R17, 0xff, RZ, 0xc0, !PT ;  /* 0x000000ff11147812 */ /* 0x000fe400078ec0ff */
[----:B------:R-:W-:Y:S02]  /*1990*/  IADD3 R21, PT, PT, R15, -0x1, RZ ;  /* 0xffffffff0f157810 */ /* 0x000fe40007ffe0ff */
[----:B------:R-:W-:-:S02]  /*19a0*/  IADD3 R18, PT, PT, R20, -0x1, RZ ;  /* 0xffffffff14127810 */ /* 0x000fc40007ffe0ff */
[----:B------:R-:W-:Y:S02]  /*19b0*/  ISETP.GT.U32.AND P0, PT, R21, 0xfd, PT ;  /* 0x000000fd1500780c */ /* 0x000fe40003f04070 */
[----:B------:R-:W-:Y:S02]  /*19c0*/  MOV R19, R13 ;  /* 0x0000000d00137202 */ /* 0x000fe40000000f00 */
[----:B------:R-:W-:-:S13]  /*19d0*/  ISETP.GT.U32.OR P0, PT, R18, 0xfd, P0 ;  /* 0x000000fd1200780c */ /* 0x000fda0000704470 */
[----:B------:R-:W-:Y:S01]  /*19e0*/  @!P0 MOV R17, RZ ;  /* 0x000000ff00118202 */ /* 0x000fe20000000f00 */
[----:B------:R-:W-:Y:S06]  /*19f0*/  @!P0 BRA `(.L_x_47) ;  /* 0x00000000005c8947 */ /* 0x000fec0003800000 */
[----:B------:R-:W-:Y:S02]  /*1a00*/  FSETP.GTU.FTZ.AND P0, PT, |R8|, +INF , PT ;  /* 0x7f8000000800780b */ /* 0x000fe40003f1c200 */
[----:B------:R-:W-:-:S04]  /*1a10*/  FSETP.GTU.FTZ.AND P1, PT, |R13|, +INF , PT ;  /* 0x7f8000000d00780b */ /* 0x000fc80003f3c200 */
        /* <DEDUP_REMOVED lines=16> */
[----:B------:R-:W-:Y:S01]  /*1b20*/  @P0 MOV R17, RZ ;  /* 0x000000ff00110202 */ /* 0x000fe20000000f00 */
[----:B------:R-:W-:Y:S01]  /*1b30*/  @!P0 FFMA R8, R8, 1.84467440737095516160e+19, RZ ;  /* 0x5f80000008088823 */ /* 0x000fe200000000ff */
[----:B------:R-:W-:Y:S01]  /*1b40*/  @!P0 MOV R17, 0xffffffc0 ;  /* 0xffffffc000118802 */ /* 0x000fe20000000f00 */
[----:B------:R-:W-:-:S03]  /*1b50*/  @!P1 FFMA R19, R13, 1.84467440737095516160e+19, RZ ;  /* 0x5f8000000d139823 */ /* 0x000fc600000000ff */
[----:B------:R-:W-:-:S07]  /*1b60*/  @!P1 IADD3 R17, PT, PT, R17, 0x40, RZ ;  /* 0x0000004011119810 */ /* 0x000fce0007ffe0ff */
.L_x_47:
[----:B------:R-:W-:Y:S02]  /*1b70*/  LEA R18, R15, 0xc0800000, 0x17 ;  /* 0xc08000000f127811 */ /* 0x000fe400078eb8ff */
[----:B------:R-:W-:Y:S02]  /*1b80*/  IADD3 R20, PT, PT, R20, -0x7f, RZ ;  /* 0xffffff8114147810 */ /* 0x000fe40007ffe0ff */
[----:B------:R-:W-:-:S03]  /*1b90*/  IADD3 R22, PT, PT, -R18, R19, RZ ;  /* 0x0000001312167210 */ /* 0x000fc60007ffe1ff */
[----:B------:R-:W-:Y:S01]  /*1ba0*/  IMAD R8, R20, -0x800000, R8 ;  /* 0xff80000014087824 */ /* 0x000fe200078e0208 */
[----:B------:R-:W0:Y:S01]  /*1bb0*/  MUFU.RCP R19, R22 ;  /* 0x0000001600137308 */ /* 0x000e220000001000 */
[----:B------:R-:W-:Y:S01]  /*1bc0*/  FADD.FTZ R21, -R22, -RZ ;  /* 0x800000ff16157221 */ /* 0x000fe20000010100 */
        /* <DEDUP_REMOVED lines=22> */
[-CC-:B------:R-:W-:Y:S01]  /*1d30*/  FFMA.RZ R15, R19, R21.reuse, R18.reuse ;  /* 0x00000015130f7223 */ /* 0x180fe2000000c012 */
[C---:B------:R-:W-:Y:S02]  /*1d40*/  IADD3 R20, PT, PT, R22.reuse, 0x20, RZ ;  /* 0x0000002016147810 */ /* 0x040fe40007ffe0ff */
[C---:B------:R-:W-:Y:S02]  /*1d50*/  ISETP.NE.AND P2, PT, R22.reuse, RZ, PT ;  /* 0x000000ff1600720c */ /* 0x040fe40003f45270 */
[----:B------:R-:W-:Y:S01]  /*1d60*/  LOP3.LUT R17, R15, 0x7fffff, RZ, 0xc0, !PT ;  /* 0x007fffff0f117812 */ /* 0x000fe200078ec0ff */
[CCC-:B------:R-:W-:Y:S01]  /*1d70*/  FFMA.RP R15, R19.reuse, R21.reuse, R18.reuse ;  /* 0x00000015130f7223 */ /* 0x1c0fe20000008012 */
[----:B------:R-:W-:Y:S01]  /*1d80*/  FFMA.RM R18, R19, R21, R18 ;  /* 0x0000001513127223 */ /* 0x000fe20000004012 */
[----:B------:R-:W-:Y:S02]  /*1d90*/  ISETP.NE.AND P1, PT, R22, RZ, PT ;  /* 0x000000ff1600720c */ /* 0x000fe40003f25270 */
[----:B------:R-:W-:-:S02]  /*1da0*/  LOP3.LUT R17, R17, 0x800000, RZ, 0xfc, !PT ;  /* 0x0080000011117812 */ /* 0x000fc400078efcff */
[----:B------:R-:W-:Y:S02]  /*1db0*/  IADD3 R19, PT, PT, -R22, RZ, RZ ;  /* 0x000000ff16137210 */ /* 0x000fe40007ffe1ff */
[----:B------:R-:W-:Y:S02]  /*1dc0*/  SHF.L.U32 R20, R17, R20, RZ ;  /* 0x0000001411147219 */ /* 0x000fe400000006ff */
[----:B------:R-:W-:Y:S02]  /*1dd0*/  FSETP.NEU.FTZ.AND P0, PT, R15, R18, PT ;  /* 0x000000120f00720b */ /* 0x000fe40003f1d000 */
[----:B------:R-:W-:Y:S02]  /*1de0*/  SEL R18, R19, RZ, P2 ;  /* 0x000000ff13127207 */ /* 0x000fe40001000000 */
[----:B------:R-:W-:Y:S02]  /*1df0*/  ISETP.NE.AND P1, PT, R20, RZ, P1 ;  /* 0x000000ff1400720c */ /* 0x000fe40000f25270 */
[----:B------:R-:W-:-:S02]  /*1e00*/  SHF.R.U32.HI R18, RZ, R18, R17 ;  /* 0x00000012ff127219 */ /* 0x000fc40000011611 */
[----:B------:R-:W-:Y:S02]  /*1e10*/  PLOP3.LUT P0, PT, P0, P1, PT, 0xf8, 0x8f ;  /* 0x00000000008f781c */ /* 0x000fe40000703f70 */
[----:B------:R-:W-:Y:S02]  /*1e20*/  SHF.R.U32.HI R20, RZ, 0x1, R18 ;  /* 0x00000001ff147819 */ /* 0x000fe40000011612 */
[----:B------:R-:W-:-:S04]  /*1e30*/  SEL R15, RZ, 0x1, !P0 ;  /* 0x00000001ff0f7807 */ /* 0x000fc80004000000 */
[----:B------:R-:W-:-:S04]  /*1e40*/  LOP3.LUT R15, R15, 0x1, R20, 0xf8, !PT ;  /* 0x000000010f0f7812 */ /* 0x000fc800078ef814 */
[----:B------:R-:W-:-:S04]  /*1e50*/  LOP3.LUT R15, R15, R18, RZ, 0xc0, !PT ;  /* 0x000000120f0f7212 */ /* 0x000fc800078ec0ff */
[----:B------:R-:W-:-:S04]  /*1e60*/  IADD3 R15, PT, PT, R20, R15, RZ ;  /* 0x0000000f140f7210 */ /* 0x000fc80007ffe0ff */
[----:B------:R-:W-:Y:S01]  /*1e70*/  LOP3.LUT R8, R15, R8, RZ, 0xfc, !PT ;  /* 0x000000080f087212 */ /* 0x000fe200078efcff */
[----:B------:R-:W-:Y:S06]  /*1e80*/  BRA `(.L_x_54) ;  /* 0x0000000000347947 */ /* 0x000fec0003800000 */
.L_x_53:
[----:B------:R-:W-:-:S04]  /*1e90*/  LOP3.LUT R8, R8, 0x80000000, RZ, 0xc0, !PT ;  /* 0x8000000008087812 */ /* 0x000fc800078ec0ff */
[----:B------:R-:W-:Y:S01]  /*1ea0*/  LOP3.LUT R8, R8, 0x7f800000, RZ, 0xfc, !PT ;  /* 0x7f80000008087812 */ /* 0x000fe200078efcff */
[----:B------:R-:W-:Y:S06]  /*1eb0*/  BRA `(.L_x_54) ;  /* 0x0000000000287947 */ /* 0x000fec0003800000 */
.L_x_52:
[----:B------:R-:W-:Y:S01]  /*1ec0*/  LEA R8, R20, R8, 0x17 ;  /* 0x0000000814087211 */ /* 0x000fe200078eb8ff */
[----:B------:R-:W-:Y:S06]  /*1ed0*/  BRA `(.L_x_54) ;  /* 0x0000000000207947 */ /* 0x000fec0003800000 */
.L_x_51:
[----:B------:R-:W-:-:S04]  /*1ee0*/  LOP3.LUT R8, R19, 0x80000000, R8, 0x48, !PT ;  /* 0x8000000013087812 */ /* 0x000fc800078e4808 */
[----:B------:R-:W-:Y:S01]  /*1ef0*/  LOP3.LUT R8, R8, 0x7f800000, RZ, 0xfc, !PT ;  /* 0x7f80000008087812 */ /* 0x000fe200078efcff */
[----:B------:R-:W-:Y:S06]  /*1f00*/  BRA `(.L_x_54) ;  /* 0x0000000000147947 */ /* 0x000fec0003800000 */
.L_x_50:
[----:B------:R-:W-:Y:S01]  /*1f10*/  LOP3.LUT R8, R19, 0x80000000, R8, 0x48, !PT ;  /* 0x8000000013087812 */ /* 0x000fe200078e4808 */
[----:B------:R-:W-:Y:S06]  /*1f20*/  BRA `(.L_x_54) ;  /* 0x00000000000c7947 */ /* 0x000fec0003800000 */
.L_x_49:
[----:B------:R-:W0:Y:S01]  /*1f30*/  MUFU.RSQ R8, -QNAN ;  /* 0xffc0000000087908 */ /* 0x000e220000001400 */
[----:B------:R-:W-:Y:S05]  /*1f40*/  BRA `(.L_x_54) ;  /* 0x0000000000047947 */ /* 0x000fea0003800000 */
.L_x_48:
[----:B------:R-:W-:-:S07]  /*1f50*/  FADD.FTZ R8, R8, R13 ;  /* 0x0000000d08087221 */ /* 0x000fce0000010000 */
.L_x_54:
[----:B------:R-:W-:-:S04]  /*1f60*/  HFMA2 R17, -RZ, RZ, 0, 0 ;  /* 0x00000000ff117431 */ /* 0x000fc800000001ff */
[----:B0-----:R-:W-:Y:S05]  /*1f70*/  RET.REL.NODEC R16 `(_Z20forwardBackwardFusedP19NeuralNetworkDevicePfS1_S1_S1_) ;  /* 0xffffffe010207950 */ /* 0x001fea0003c3ffff */
.L_x_55:
        /* <DEDUP_REMOVED lines=16> */
.L_x_90:


//--------------------- .text._Z11findCorrectPfPiS_S_ --------------------------
	.section	.text._Z11findCorrectPfPiS_S_,"ax",@progbits
	.align	128
        .global         _Z11findCorrectPfPiS_S_
        .type           _Z11findCorrectPfPiS_S_,@function
        .size           _Z11findCorrectPfPiS_S_,(.L_x_94 - _Z11findCorrectPfPiS_S_)
        .other          _Z11findCorrectPfPiS_S_,@"STO_CUDA_ENTRY STV_DEFAULT"
_Z11findCorrectPfPiS_S_:
.text._Z11findCorrectPfPiS_S_:
[----:B------:R-:W-:Y:S08]  /*0000*/  LDC R1, c[0x0][0x37c] ;  /* 0x0000df00ff017b82 */ /* 0x000ff00000000800 */
[----:B------:R-:W0:Y:S01]  /*0010*/  LDC.64 R2, c[0x0][0x390] ;  /* 0x0000e400ff027b82 */ /* 0x000e220000000a00 */
[----:B------:R-:W0:Y:S02]  /*0020*/  LDCU.64 UR4, c[0x0][0x358] ;  /* 0x00006b00ff0477ac */ /* 0x000e240008000a00 */
[----:B0-----:R-:W2:Y:S04]  /*0030*/  LDG.E R8, desc[UR4][R2.64] ;  /* 0x0000000402087981 */ /* 0x001ea8000c1e1900 */
[----:B------:R-:W3:Y:S01]  /*0040*/  LDG.E R22, desc[UR4][R2.64+0x4] ;  /* 0x0000040402167981 */ /* 0x000ee2000c1e1900 */
[----:B------:R-:W0:Y:S03]  /*0050*/  LDC.64 R6, c[0x0][0x380] ;  /* 0x0000e000ff067b82 */ /* 0x000e260000000a00 */
[----:B------:R-:W4:Y:S04]  /*0060*/  LDG.E R20, desc[UR4][R2.64+0x8] ;  /* 0x0000080402147981 */ /* 0x000f28000c1e1900 */
[----:B------:R-:W5:Y:S01]  /*0070*/  LDG.E R18, desc[UR4][R2.64+0xc] ;  /* 0x00000c0402127981 */ /* 0x000f62000c1e1900 */
[----:B------:R-:W1:Y:S03]  /*0080*/  LDC.64 R4, c[0x0][0x398] ;  /* 0x0000e600ff047b82 */ /* 0x000e660000000a00 */
[----:B------:R-:W5:Y:S04]  /*0090*/  LDG.E R16, desc[UR4][R2.64+0x10] ;  /* 0x0000100402107981 */ /* 0x000f68000c1e1900 */
[----:B------:R-:W5:Y:S01]  /*00a0*/  LDG.E R14, desc[UR4][R2.64+0x14] ;  /* 0x00001404020e7981 */ /* 0x000f62000c1e1900 */
[----:B------:R-:W-:-:S03]  /*00b0*/  HFMA2 R9, -RZ, RZ, 1.5048828125, 33.21875 ;  /* 0x3e055027ff097431 */ /* 0x000fc600000001ff */
[----:B------:R-:W5:Y:S04]  /*00c0*/  LDG.E R10, desc[UR4][R2.64+0x18] ;  /* 0x00001804020a7981 */ /* 0x000f68000c1e1900 */
[----:B------:R-:W5:Y:S04]  /*00d0*/  LDG.E R12, desc[UR4][R2.64+0x1c] ;  /* 0x00001c04020c7981 */ /* 0x000f68000c1e1900 */
[----:B0-----:R-:W4:Y:S04]  /*00e0*/  LDG.E R19, desc[UR4][R6.64] ;  /* 0x0000000406137981 */ /* 0x001f28000c1e1900 */
[----:B-1----:R-:W4:Y:S04]  /*00f0*/  LDG.E R0, desc[UR4][R4.64] ;  /* 0x0000000404007981 */ /* 0x002f28000c1e1900 */
[----:B------:R-:W5:Y:S04]  /*0100*/  LDG.E R21, desc[UR4][R4.64+0x4] ;  /* 0x0000040404157981 */ /* 0x000f68000c1e1900 */
[----:B------:R-:W5:Y:S04]  /*0110*/  LDG.E R15, desc[UR4][R4.64+0x8] ;  /* 0x00000804040f7981 */ /* 0x000f68000c1e1900 */
[----:B------:R-:W5:Y:S01]  /*0120*/  LDG.E R17, desc[UR4][R4.64+0xc] ;  /* 0x00000c0404117981 */ /* 0x000f62000c1e1900 */
[----:B--2---:R-:W-:-:S13]  /*0130*/  FSETP.GEU.AND P0, PT, R8, 1.175494350822287508e-38, PT ;  /* 0x008000000800780b */ /* 0x004fda0003f0e000 */
[----:B------:R-:W-:-:S05]  /*0140*/  @!P0 FMUL R8, R8, 8388608 ;  /* 0x4b00000008088820 */ /* 0x000fca0000400000 */
[----:B------:R-:W-:-:S04]  /*0150*/  IADD3 R11, PT, PT, R8, -0x3f2aaaab, RZ ;  /* 0xc0d55555080b7810 */ /* 0x000fc80007ffe0ff */
[----:B------:R-:W-:-:S04]  /*0160*/  LOP3.LUT R11, R11, 0xff800000, RZ, 0xc0, !PT ;  /* 0xff8000000b0b7812 */ /* 0x000fc800078ec0ff */
[----:B------:R-:W-:-:S05]  /*0170*/  IADD3 R24, PT, PT, R8, -R11, RZ ;  /* 0x8000000b08187210 */ /* 0x000fca0007ffe0ff */
[----:B------:R-:W-:-:S04]  /*0180*/  FADD R24, R24, -1 ;  /* 0xbf80000018187421 */ /* 0x000fc80000000000 */
[----:B------:R-:W-:-:S04]  /*0190*/  FFMA R13, R24, -R9, 0.14084610342979431152 ;  /* 0x3e1039f6180d7423 */ /* 0x000fc80000000809 */
[----:B------:R-:W-:Y:S01]  /*01a0*/  FFMA R13, R24, R13, -0.12148627638816833496 ;  /* 0xbdf8cdcc180d7423 */ /* 0x000fe2000000000d */
[----:B---3--:R-:W-:-:S03]  /*01b0*/  FSETP.GEU.AND P2, PT, R22, 1.175494350822287508e-38, PT ;  /* 0x008000001600780b */ /* 0x008fc60003f4e000 */
[----:B------:R-:W-:-:S04]  /*01c0*/  FFMA R13, R24, R13, 0.13980610668659210205 ;  /* 0x3e0f2955180d7423 */ /* 0x000fc8000000000d */
[----:B------:R-:W-:-:S04]  /*01d0*/  FFMA R13, R24, R13, -0.16684235632419586182 ;  /* 0xbe2ad8b9180d7423 */ /* 0x000fc8000000000d */
[----:B------:R-:W-:-:S04]  /*01e0*/  FFMA R13, R24, R13, 0.20012299716472625732 ;  /* 0x3e4ced0b180d7423 */ /* 0x000fc8000000000d */
[----:B------:R-:W-:Y:S01]  /*01f0*/  FFMA R13, R24, R13, -0.24999669194221496582 ;  /* 0xbe7fff22180d7423 */ /* 0x000fe2000000000d */
[----:B------:R-:W-:-:S03]  /*0200*/  @!P2 FMUL R22, R22, 8388608 ;  /* 0x4b0000001616a820 */ /* 0x000fc60000400000 */
[----:B------:R-:W-:Y:S01]  /*0210*/  FFMA R13, R24, R13, 0.33333182334899902344 ;  /* 0x3eaaaa78180d7423 */ /* 0x000fe2000000000d */
[----:B------:R-:W-:Y:S02]  /*0220*/  I2FP.F32.S32 R26, R11 ;  /* 0x0000000b001a7245 */ /* 0x000fe40000201400 */
[----:B------:R-:W-:Y:S01]  /*0230*/  IADD3 R23, PT, PT, R22, -0x3f2aaaab, RZ ;  /* 0xc0d5555516177810 */ /* 0x000fe20007ffe0ff */
[C---:B------:R-:W-:Y:S01]  /*0240*/  FFMA R13, R24.reuse, R13, -0.5 ;  /* 0xbf000000180d7423 */ /* 0x040fe2000000000d */
[----:B------:R-:W-:Y:S02]  /*0250*/  FSEL R11, RZ, -23, P0 ;  /* 0xc1b80000ff0b7808 */ /* 0x000fe40000000000 */
[----:B------:R-:W-:Y:S01]  /*0260*/  LOP3.LUT R23, R23, 0xff800000, RZ, 0xc0, !PT ;  /* 0xff80000017177812 */ /* 0x000fe200078ec0ff */
[----:B------:R-:W-:Y:S02]  /*0270*/  FMUL R13, R24, R13 ;  /* 0x0000000d180d7220 */ /* 0x000fe40000400000 */
[----:B------:R-:W-:Y:S01]  /*0280*/  FFMA R11, R26, 1.1920928955078125e-07, R11 ;  /* 0x340000001a0b7823 */ /* 0x000fe2000000000b */
[----:B------:R-:W-:Y:S01]  /*0290*/  IADD3 R26, PT, PT, R22, -R23, RZ ;  /* 0x80000017161a7210 */ /* 0x000fe20007ffe0ff */
[----:B------:R-:W-:-:S02]  /*02a0*/  FFMA R24, R24, R13, R24 ;  /* 0x0000000d18187223 */ /* 0x000fc40000000018 */
[----:B------:R-:W2:Y:S02]  /*02b0*/  LDG.E R13, desc[UR4][R4.64+0x10] ;  /* 0x00001004040d7981 */ /* 0x000ea4000c1e1900 */
[----:B------:R-:W-:Y:S01]  /*02c0*/  FFMA R25, R11, 0.69314718246459960938, R24 ;  /* 0x3f3172180b197823 */ /* 0x000fe20000000018 */
[----:B------:R-:W-:-:S04]  /*02d0*/  FADD R24, R26, -1 ;  /* 0xbf8000001a187421 */ /* 0x000fc80000000000 */
[----:B------:R-:W-:Y:S01]  /*02e0*/  FFMA R11, R24, -R9, 0.14084610342979431152 ;  /* 0x3e1039f6180b7423 */ /* 0x000fe20000000809 */
[----:B------:R-:W-:-:S03]  /*02f0*/  ISETP.GT.U32.AND P0, PT, R8, 0x7f7fffff, PT ;  /* 0x7f7fffff0800780c */ /* 0x000fc60003f04070 */
[----:B------:R-:W-:-:S04]  /*0300*/  FFMA R27, R24, R11, -0.12148627638816833496 ;  /* 0xbdf8cdcc181b7423 */ /* 0x000fc8000000000b */
[----:B------:R-:W-:Y:S01]  /*0310*/  FFMA R27, R24, R27, 0.13980610668659210205 ;  /* 0x3e0f2955181b7423 */ /* 0x000fe2000000001b */
[----:B------:R-:W-:-:S03]  /*0320*/  MOV R11, 0x7f800000 ;  /* 0x7f800000000b7802 */ /* 0x000fc60000000f00 */
[----:B------:R-:W-:Y:S01]  /*0330*/  FFMA R27, R24, R27, -0.16684235632419586182 ;  /* 0xbe2ad8b9181b7423 */ /* 0x000fe2000000001b */
[C---:B------:R-:W-:Y:S01]  /*0340*/  FSETP.NEU.AND P1, PT, R8.reuse, RZ, PT ;  /* 0x000000ff0800720b */ /* 0x040fe20003f2d000 */
[----:B------:R-:W-:Y:S02]  /*0350*/  @P0 FFMA R25, R8, R11, +INF ;  /* 0x7f80000008190423 */ /* 0x000fe4000000000b */
[C---:B------:R-:W-:Y:S01]  /*0360*/  FFMA R27, R24.reuse, R27, 0.20012299716472625732 ;  /* 0x3e4ced0b181b7423 */ /* 0x040fe2000000001b */
[----:B------:R-:W3:Y:S03]  /*0370*/  LDG.E R8, desc[UR4][R2.64+0x20] ;  /* 0x0000200402087981 */ /* 0x000ee6000c1e1900 */
[----:B------:R-:W-:Y:S01]  /*0380*/  FFMA R27, R24, R27, -0.24999669194221496582 ;  /* 0xbe7fff22181b7423 */ /* 0x000fe2000000001b */
[----:B------:R-:W-:-:S03]  /*0390*/  FSEL R25, R25, -INF , P1 ;  /* 0xff80000019197808 */ /* 0x000fc60000800000 */
[----:B------:R-:W-:Y:S02]  /*03a0*/  FFMA R27, R24, R27, 0.33333182334899902344 ;  /* 0x3eaaaa78181b7423 */ /* 0x000fe4000000001b */
[----:B----4-:R-:W-:Y:S02]  /*03b0*/  FFMA R26, -R0, R25, R19 ;  /* 0x00000019001a7223 */ /* 0x010fe40000000113 */
[----:B------:R-:W4:Y:S01]  /*03c0*/  LDG.E R0, desc[UR4][R2.64+0x24] ;  /* 0x0000240402007981 */ /* 0x000f22000c1e1900 */
[----:B------:R-:W-:Y:S01]  /*03d0*/  FFMA R27, R24, R27, -0.5 ;  /* 0xbf000000181b7423 */ /* 0x000fe2000000001b */
[----:B------:R-:W-:Y:S02]  /*03e0*/  FSETP.GEU.AND P1, PT, R20, 1.175494350822287508e-38, PT ;  /* 0x008000001400780b */ /* 0x000fe40003f2e000 */
[----:B------:R-:W4:Y:S01]  /*03f0*/  LDG.E R19, desc[UR4][R4.64+0x14] ;  /* 0x0000140404137981 */ /* 0x000f22000c1e1900 */
[----:B------:R-:W-:-:S04]  /*0400*/  FMUL R27, R24, R27 ;  /* 0x0000001b181b7220 */ /* 0x000fc80000400000 */
[----:B------:R-:W-:Y:S01]  /*0410*/  FFMA R28, R24, R27, R24 ;  /* 0x0000001b181c7223 */ /* 0x000fe20000000018 */
[----:B------:R-:W-:Y:S02]  /*0420*/  I2FP.F32.S32 R24, R23 ;  /* 0x0000001700187245 */ /* 0x000fe40000201400 */
[----:B------:R-:W-:Y:S02]  /*0430*/  FSEL R23, RZ, -23, P2 ;  /* 0xc1b80000ff177808 */ /* 0x000fe40001000000 */
[----:B------:R-:W-:Y:S01]  /*0440*/  ISETP.GT.U32.AND P0, PT, R22, 0x7f7fffff, PT ;  /* 0x7f7fffff1600780c */ /* 0x000fe20003f04070 */
[----:B------:R-:W-:Y:S02]  /*0450*/  @!P1 FMUL R20, R20, 8388608 ;  /* 0x4b00000014149820 */ /* 0x000fe40000400000 */
[----:B------:R-:W-:-:S04]  /*0460*/  FFMA R23, R24, 1.1920928955078125e-07, R23 ;  /* 0x3400000018177823 */ /* 0x000fc80000000017 */
[----:B------:R-:W-:Y:S01]  /*0470*/  FFMA R28, R23, 0.69314718246459960938, R28 ;  /* 0x3f317218171c7823 */ /* 0x000fe2000000001c */
[----:B------:R-:W-:-:S04]  /*0480*/  IADD3 R23, PT, PT, R20, -0x3f2aaaab, RZ ;  /* 0xc0d5555514177810 */ /* 0x000fc80007ffe0ff */
[----:B------:R-:W-:Y:S01]  /*0490*/  LOP3.LUT R23, R23, 0xff800000, RZ, 0xc0, !PT ;  /* 0xff80000017177812 */ /* 0x000fe200078ec0ff */
[C---:B------:R-:W-:Y:S01]  /*04a0*/  @P0 FFMA R28, R22.reuse, R11, +INF ;  /* 0x7f800000161c0423 */ /* 0x040fe2000000000b */
[----:B------:R-:W-:Y:S02]  /*04b0*/  FSETP.NEU.AND P0, PT, R22, RZ, PT ;  /* 0x000000ff1600720b */ /* 0x000fe40003f0d000 */
[----:B------:R-:W-:Y:S02]  /*04c0*/  IADD3 R22, PT, PT, R20, -R23, RZ ;  /* 0x8000001714167210 */ /* 0x000fe40007ffe0ff */
[----:B------:R-:W-:-:S03]  /*04d0*/  FSEL R28, R28, -INF , P0 ;  /* 0xff8000001c1c7808 */ /* 0x000fc60000000000 */
[----:B------:R-:W-:Y:S02]  /*04e0*/  FADD R22, R22, -1 ;  /* 0xbf80000016167421 */ /* 0x000fe40000000000 */
[----:B-----5:R-:W-:Y:S02]  /*04f0*/  FFMA R26, -R21, R28, R26 ;  /* 0x0000001c151a7223 */ /* 0x020fe4000000011a */
[----:B------:R-:W-:-:S04]  /*0500*/  FFMA R21, R22, -R9, 0.14084610342979431152 ;  /* 0x3e1039f616157423 */ /* 0x000fc80000000809 */
[----:B------:R-:W-:-:S04]  /*0510*/  FFMA R21, R22, R21, -0.12148627638816833496 ;  /* 0xbdf8cdcc16157423 */ /* 0x000fc80000000015 */
[----:B------:R-:W-:-:S04]  /*0520*/  FFMA R21, R22, R21, 0.13980610668659210205 ;  /* 0x3e0f295516157423 */ /* 0x000fc80000000015 */
[----:B------:R-:W-:-:S04]  /*0530*/  FFMA R21, R22, R21, -0.16684235632419586182 ;  /* 0xbe2ad8b916157423 */ /* 0x000fc80000000015 */
[----:B------:R-:W-:-:S04]  /*0540*/  FFMA R21, R22, R21, 0.20012299716472625732 ;  /* 0x3e4ced0b16157423 */ /* 0x000fc80000000015 */
[----:B------:R-:W-:-:S04]  /*0550*/  FFMA R21, R22, R21, -0.24999669194221496582 ;  /* 0xbe7fff2216157423 */ /* 0x000fc80000000015 */
[----:B------:R-:W-:Y:S01]  /*0560*/  FFMA R21, R22, R21, 0.33333182334899902344 ;  /* 0x3eaaaa7816157423 */ /* 0x000fe20000000015 */
[----:B------:R-:W-:Y:S02]  /*0570*/  I2FP.F32.S32 R24, R23 ;  /* 0x0000001700187245 */ /* 0x000fe40000201400 */
[----:B------:R-:W-:Y:S01]  /*0580*/  ISETP.GT.U32.AND P0, PT, R20, 0x7f7fffff, PT ;  /* 0x7f7fffff1400780c */ /* 0x000fe20003f04070 */
[C---:B------:R-:W-:Y:S01]  /*0590*/  FFMA R25, R22.reuse, R21, -0.5 ;  /* 0xbf00000016197423 */ /* 0x040fe20000000015 */
[----:B------:R-:W-:Y:S01]  /*05a0*/  FSEL R21, RZ, -23, P1 ;  /* 0xc1b80000ff157808 */ /* 0x000fe20000800000 */
[----:B------:R-:W5:Y:S02]  /*05b0*/  LDG.E R23, desc[UR4][R4.64+0x20] ;  /* 0x0000200404177981 */ /* 0x000f64000c1e1900 */
[----:B------:R-:W-:Y:S02]  /*05c0*/  FMUL R25, R22, R25 ;  /* 0x0000001916197220 */ /* 0x000fe40000400000 */
[----:B------:R-:W-:-:S02]  /*05d0*/  FFMA R21, R24, 1.1920928955078125e-07, R21 ;  /* 0x3400000018157823 */ /* 0x000fc40000000015 */
[----:B------:R-:W-:Y:S02]  /*05e0*/  FFMA R24, R22, R25, R22 ;  /* 0x0000001916187223 */ /* 0x000fe40000000016 */
[----:B------:R-:W5:Y:S02]  /*05f0*/  LDG.E R22, desc[UR4][R4.64+0x18] ;  /* 0x0000180404167981 */ /* 0x000f64000c1e1900 */
[----:B------:R-:W-:Y:S02]  /*0600*/  FFMA R24, R21, 0.69314718246459960938, R24 ;  /* 0x3f31721815187823 */ /* 0x000fe40000000018 */
[----:B------:R-:W5:Y:S01]  /*0610*/  LDG.E R21, desc[UR4][R4.64+0x1c] ;  /* 0x00001c0404157981 */ /* 0x000f62000c1e1900 */
[C---:B------:R-:W-:Y:S01]  /*0620*/  @P0 FFMA R24, R20.reuse, R11, +INF ;  /* 0x7f80000014180423 */ /* 0x040fe2000000000b */
[----:B------:R-:W-:Y:S02]  /*0630*/  FSETP.NEU.AND P0, PT, R20, RZ, PT ;  /* 0x000000ff1400720b */ /* 0x000fe40003f0d000 */
[----:B------:R-:W5:Y:S01]  /*0640*/  LDG.E R20, desc[UR4][R4.64+0x24] ;  /* 0x0000240404147981 */ /* 0x000f62000c1e1900 */
[----:B------:R-:W-:-:S02]  /*0650*/  FSETP.GEU.AND P1, PT, R18, 1.175494350822287508e-38, PT ;  /* 0x008000001200780b */ /* 0x000fc40003f2e000 */
[----:B------:R-:W-:-:S05]  /*0660*/  FSEL R24, R24, -INF , P0 ;  /* 0xff80000018187808 */ /* 0x000fca0000000000 */
[----:B------:R-:W-:-:S06]  /*0670*/  FFMA R26, -R15, R24, R26 ;  /* 0x000000180f1a7223 */ /* 0x000fcc000000011a */
[----:B------:R-:W-:-:S05]  /*0680*/  @!P1 FMUL R18, R18, 8388608 ;  /* 0x4b00000012129820 */ /* 0x000fca0000400000 */
[----:B------:R-:W-:-:S04]  /*0690*/  IADD3 R15, PT, PT, R18, -0x3f2aaaab, RZ ;  /* 0xc0d55555120f7810 */ /* 0x000fc80007ffe0ff */
[----:B------:R-:W-:-:S04]  /*06a0*/  LOP3.LUT R15, R15, 0xff800000, RZ, 0xc0, !PT ;  /* 0xff8000000f0f7812 */ /* 0x000fc800078ec0ff */
[----:B------:R-:W-:-:S05]  /*06b0*/  IADD3 R24, PT, PT, R18, -R15, RZ ;  /* 0x8000000f12187210 */ /* 0x000fca0007ffe0ff */
[----:B------:R-:W-:-:S04]  /*06c0*/  FADD R24, R24, -1 ;  /* 0xbf80000018187421 */ /* 0x000fc80000000000 */
[----:B------:R-:W-:-:S04]  /*06d0*/  FFMA R25, R24, -R9, 0.14084610342979431152 ;  /* 0x3e1039f618197423 */ /* 0x000fc80000000809 */
[----:B------:R-:W-:-:S04]  /*06e0*/  FFMA R25, R24, R25, -0.12148627638816833496 ;  /* 0xbdf8cdcc18197423 */ /* 0x000fc80000000019 */
[----:B------:R-:W-:-:S04]  /*06f0*/  FFMA R25, R24, R25, 0.13980610668659210205 ;  /* 0x3e0f295518197423 */ /* 0x000fc80000000019 */
[----:B------:R-:W-:-:S04]  /*0700*/  FFMA R25, R24, R25, -0.16684235632419586182 ;  /* 0xbe2ad8b918197423 */ /* 0x000fc80000000019 */
[----:B------:R-:W-:-:S04]  /*0710*/  FFMA R25, R24, R25, 0.20012299716472625732 ;  /* 0x3e4ced0b18197423 */ /* 0x000fc80000000019 */
[----:B------:R-:W-:Y:S01]  /*0720*/  FFMA R25, R24, R25, -0.24999669194221496582 ;  /* 0xbe7fff2218197423 */ /* 0x000fe20000000019 */
[----:B------:R-:W-:-:S03]  /*0730*/  FSETP.GEU.AND P2, PT, R16, 1.175494350822287508e-38, PT ;  /* 0x008000001000780b */ /* 0x000fc60003f4e000 */
[----:B------:R-:W-:-:S04]  /*0740*/  FFMA R25, R24, R25, 0.33333182334899902344 ;  /* 0x3eaaaa7818197423 */ /* 0x000fc80000000019 */
[----:B------:R-:W-:Y:S01]  /*0750*/  FFMA R25, R24, R25, -0.5 ;  /* 0xbf00000018197423 */ /* 0x000fe20000000019 */
[----:B------:R-:W-:-:S03]  /*0760*/  ISETP.GT.U32.AND P0, PT, R18, 0x7f7fffff, PT ;  /* 0x7f7fffff1200780c */ /* 0x000fc60003f04070 */
[----:B------:R-:W-:Y:S02]  /*0770*/  FMUL R25, R24, R25 ;  /* 0x0000001918197220 */ /* 0x000fe40000400000 */
[----:B------:R-:W-:Y:S02]  /*0780*/  @!P2 FMUL R16, R16, 8388608 ;  /* 0x4b0000001010a820 */ /* 0x000fe40000400000 */
[----:B------:R-:W-:Y:S01]  /*0790*/  FFMA R28, R24, R25, R24 ;  /* 0x00000019181c7223 */ /* 0x000fe20000000018 */
[----:B------:R-:W-:Y:S02]  /*07a0*/  I2FP.F32.S32 R24, R15 ;  /* 0x0000000f00187245 */ /* 0x000fe40000201400 */
[----:B------:R-:W-:Y:S02]  /*07b0*/  FSEL R15, RZ, -23, P1 ;  /* 0xc1b80000ff0f7808 */ /* 0x000fe40000800000 */
[----:B------:R-:W-:-:S03]  /*07c0*/  IADD3 R25, PT, PT, R16, -0x3f2aaaab, RZ ;  /* 0xc0d5555510197810 */ /* 0x000fc60007ffe0ff */
[----:B------:R-:W-:Y:S01]  /*07d0*/  FFMA R15, R24, 1.1920928955078125e-07, R15 ;  /* 0x34000000180f7823 */ /* 0x000fe2000000000f */
[----:B------:R-:W-:-:S03]  /*07e0*/  LOP3.LUT R25, R25, 0xff800000, RZ, 0xc0, !PT ;  /* 0xff80000019197812 */ /* 0x000fc600078ec0ff */
[----:B------:R-:W-:Y:S01]  /*07f0*/  FFMA R15, R15, 0.69314718246459960938, R28 ;  /* 0x3f3172180f0f7823 */ /* 0x000fe2000000001c */
[C---:B------:R-:W-:Y:S01]  /*0800*/  @P0 FFMA R15, R18.reuse, R11, +INF ;  /* 0x7f800000120f0423 */ /* 0x040fe2000000000b */
[----:B------:R-:W-:Y:S02]  /*0810*/  FSETP.NEU.AND P0, PT, R18, RZ, PT ;  /* 0x000000ff1200720b */ /* 0x000fe40003f0d000 */
[----:B------:R-:W-:Y:S02]  /*0820*/  IADD3 R18, PT, PT, R16, -R25, RZ ;  /* 0x8000001910127210 */ /* 0x000fe40007ffe0ff */
[----:B------:R-:W-:-:S03]  /*0830*/  FSEL R15, R15, -INF , P0 ;  /* 0xff8000000f0f7808 */ /* 0x000fc60000000000 */
[----:B------:R-:W-:Y:S02]  /*0840*/  FADD R18, R18, -1 ;  /* 0xbf80000012127421 */ /* 0x000fe40000000000 */
[----:B------:R-:W-:Y:S02]  /*0850*/  FFMA R26, -R17, R15, R26 ;  /* 0x0000000f111a7223 */ /* 0x000fe4000000011a */
[----:B------:R-:W-:-:S04]  /*0860*/  FFMA R15, R18, -R9, 0.14084610342979431152 ;  /* 0x3e1039f6120f7423 */ /* 0x000fc80000000809 */
[----:B------:R-:W-:Y:S01]  /*0870*/  FFMA R15, R18, R15, -0.12148627638816833496 ;  /* 0xbdf8cdcc120f7423 */ /* 0x000fe2000000000f */
[----:B------:R-:W-:-:S03]  /*0880*/  FSETP.GEU.AND P0, PT, R14, 1.175494350822287508e-38, PT ;  /* 0x008000000e00780b */ /* 0x000fc60003f0e000 */
[----:B------:R-:W-:-:S04]  /*0890*/  FFMA R15, R18, R15, 0.13980610668659210205 ;  /* 0x3e0f2955120f7423 */ /* 0x000fc8000000000f */
[----:B------:R-:W-:-:S04]  /*08a0*/  FFMA R15, R18, R15, -0.16684235632419586182 ;  /* 0xbe2ad8b9120f7423 */ /* 0x000fc8000000000f */
[----:B------:R-:W-:-:S04]  /*08b0*/  FFMA R15, R18, R15, 0.20012299716472625732 ;  /* 0x3e4ced0b120f7423 */ /* 0x000fc8000000000f */
[----:B------:R-:W-:Y:S01]  /*08c0*/  FFMA R15, R18, R15, -0.24999669194221496582 ;  /* 0xbe7fff22120f7423 */ /* 0x000fe2000000000f */
[----:B------:R-:W-:-:S03]  /*08d0*/  @!P0 FMUL R14, R14, 8388608 ;  /* 0x4b0000000e0e8820 */ /* 0x000fc60000400000 */
[----:B------:R-:W-:Y:S02]  /*08e0*/  FFMA R15, R18, R15, 0.33333182334899902344 ;  /* 0x3eaaaa78120f7423 */ /* 0x000fe4000000000f */
[----:B------:R-:W-:Y:S02]  /*08f0*/  IADD3 R24, PT, PT, R14, -0x3f2aaaab, RZ ;  /* 0xc0d555550e187810 */ /* 0x000fe40007ffe0ff */
[----:B------:R-:W-:-:S04]  /*0900*/  FFMA R15, R18, R15, -0.5 ;  /* 0xbf000000120f7423 */ /* 0x000fc8000000000f */
[----:B------:R-:W-:Y:S01]  /*0910*/  FMUL R17, R18, R15 ;  /* 0x0000000f12117220 */ /* 0x000fe20000400000 */
[----:B------:R-:W-:-:S03]  /*0920*/  LOP3.LUT R15, R24, 0xff800000, RZ, 0xc0, !PT ;  /* 0xff800000180f7812 */ /* 0x000fc600078ec0ff */
[----:B------:R-:W-:Y:S01]  /*0930*/  FFMA R17, R18, R17, R18 ;  /* 0x0000001112117223 */ /* 0x000fe20000000012 */
[----:B------:R-:W-:Y:S02]  /*0940*/  IADD3 R18, PT, PT, R14, -R15, RZ ;  /* 0x8000000f0e127210 */ /* 0x000fe40007ffe0ff */
[----:B------:R-:W-:Y:S02]  /*0950*/  I2FP.F32.S32 R25, R25 ;  /* 0x0000001900197245 */ /* 0x000fe40000201400 */
[----:B------:R-:W-:Y:S01]  /*0960*/  FSEL R24, RZ, -23, P2 ;  /* 0xc1b80000ff187808 */ /* 0x000fe20001000000 */
[----:B------:R-:W-:-:S04]  /*0970*/  FADD R18, R18, -1 ;  /* 0xbf80000012127421 */ /* 0x000fc80000000000 */
[----:B------:R-:W-:Y:S01]  /*0980*/  FFMA R24, R25, 1.1920928955078125e-07, R24 ;  /* 0x3400000019187823 */ /* 0x000fe20000000018 */
[----:B------:R-:W-:Y:S01]  /*0990*/  FFMA R25, R18, -R9, 0.14084610342979431152 ;  /* 0x3e1039f612197423 */ /* 0x000fe20000000809 */
[----:B------:R-:W-:-:S03]  /*09a0*/  ISETP.GT.U32.AND P2, PT, R16, 0x7f7fffff, PT ;  /* 0x7f7fffff1000780c */ /* 0x000fc60003f44070 */
[----:B------:R-:W-:Y:S01]  /*09b0*/  FFMA R25, R18, R25, -0.12148627638816833496 ;  /* 0xbdf8cdcc12197423 */ /* 0x000fe20000000019 */
[----:B------:R-:W-:-:S03]  /*09c0*/  FSETP.GEU.AND P1, PT, R10, 1.175494350822287508e-38, PT ;  /* 0x008000000a00780b */ /* 0x000fc60003f2e000 */
[----:B------:R-:W-:-:S04]  /*09d0*/  FFMA R25, R18, R25, 0.13980610668659210205 ;  /* 0x3e0f295512197423 */ /* 0x000fc80000000019 */
[----:B------:R-:W-:Y:S01]  /*09e0*/  FFMA R25, R18, R25, -0.16684235632419586182 ;  /* 0xbe2ad8b912197423 */ /* 0x000fe20000000019 */
[----:B------:R-:W-:Y:S01]  /*09f0*/  FFMA R17, R24, 0.69314718246459960938, R17 ;  /* 0x3f31721818117823 */ /* 0x000fe20000000011 */
[----:B------:R-:W-:Y:S02]  /*0a00*/  @P2 FFMA R17, R16, R11, +INF ;  /* 0x7f80000010112423 */ /* 0x000fe4000000000b */
[----:B------:R-:W-:Y:S01]  /*0a10*/  FFMA R25, R18, R25, 0.20012299716472625732 ;  /* 0x3e4ced0b12197423 */ /* 0x000fe20000000019 */
[----:B------:R-:W-:-:S03]  /*0a20*/  FSETP.GEU.AND P2, PT, R12, 1.175494350822287508e-38, PT ;  /* 0x008000000c00780b */ /* 0x000fc60003f4e000 */
[----:B------:R-:W-:Y:S01]  /*0a30*/  FFMA R25, R18, R25, -0.24999669194221496582 ;  /* 0xbe7fff2212197423 */ /* 0x000fe20000000019 */
[----:B------:R-:W-:Y:S01]  /*0a40*/  FSETP.NEU.AND P3, PT, R16, RZ, PT ;  /* 0x000000ff1000720b */ /* 0x000fe20003f6d000 */
[----:B------:R-:W-:Y:S02]  /*0a50*/  @!P1 FMUL R10, R10, 8388608 ;  /* 0x4b0000000a0a9820 */ /* 0x000fe40000400000 */
[----:B------:R-:W-:Y:S01]  /*0a60*/  FFMA R25, R18, R25, 0.33333182334899902344 ;  /* 0x3eaaaa7812197423 */ /* 0x000fe20000000019 */
[----:B------:R-:W-:Y:S02]  /*0a70*/  FSEL R17, R17, -INF , P3 ;  /* 0xff80000011117808 */ /* 0x000fe40001800000 */
[----:B------:R-:W-:Y:S01]  /*0a80*/  IADD3 R16, PT, PT, R10, -0x3f2aaaab, RZ ;  /* 0xc0d555550a107810 */ /* 0x000fe20007ffe0ff */
[----:B------:R-:W-:Y:S02]  /*0a90*/  FFMA R25, R18, R25, -0.5 ;  /* 0xbf00000012197423 */ /* 0x000fe40000000019 */
[----:B------:R-:W-:-:S02]  /*0aa0*/  @!P2 FMUL R12, R12, 8388608 ;  /* 0x4b0000000c0ca820 */ /* 0x000fc40000400000 */
[----:B------:R-:W-:Y:S01]  /*0ab0*/  FMUL R25, R18, R25 ;  /* 0x0000001912197220 */ /* 0x000fe20000400000 */
[----:B--2---:R-:W-:Y:S01]  /*0ac0*/  FFMA R26, -R13, R17, R26 ;  /* 0x000000110d1a7223 */ /* 0x004fe2000000011a */
[----:B------:R-:W-:Y:S02]  /*0ad0*/  LOP3.LUT R17, R16, 0xff800000, RZ, 0xc0, !PT ;  /* 0xff80000010117812 */ /* 0x000fe400078ec0ff */
[----:B------:R-:W-:Y:S01]  /*0ae0*/  FFMA R18, R18, R25, R18 ;  /* 0x0000001912127223 */ /* 0x000fe20000000012 */
[----:B------:R-:W-:Y:S02]  /*0af0*/  FSEL R13, RZ, -23, P0 ;  /* 0xc1b80000ff0d7808 */ /* 0x000fe40000000000 */
[----:B------:R-:W-:Y:S02]  /*0b00*/  I2FP.F32.S32 R16, R15 ;  /* 0x0000000f00107245 */ /* 0x000fe40000201400 */
[----:B------:R-:W-:Y:S02]  /*0b10*/  IADD3 R24, PT, PT, R10, -R17, RZ ;  /* 0x800000110a187210 */ /* 0x000fe40007ffe0ff */
[----:B------:R-:W-:-:S02]  /*0b20*/  ISETP.GT.U32.AND P0, PT, R14, 0x7f7fffff, PT ;  /* 0x7f7fffff0e00780c */ /* 0x000fc40003f04070 */
[----:B------:R-:W-:Y:S01]  /*0b30*/  IADD3 R25, PT, PT, R12, -0x3f2aaaab, RZ ;  /* 0xc0d555550c197810 */ /* 0x000fe20007ffe0ff */
[----:B------:R-:W-:Y:S01]  /*0b40*/  FFMA R15, R16, 1.1920928955078125e-07, R13 ;  /* 0x34000000100f7823 */ /* 0x000fe2000000000d */
[----:B------:R-:W-:Y:S02]  /*0b50*/  FADD R16, R24, -1 ;  /* 0xbf80000018107421 */ /* 0x000fe40000000000 */
[----:B------:R-:W-:Y:S01]  /*0b60*/  LOP3.LUT R13, R25, 0xff800000, RZ, 0xc0, !PT ;  /* 0xff800000190d7812 */ /* 0x000fe200078ec0ff */
[----:B------:R-:W-:Y:S01]  /*0b70*/  FFMA R18, R15, 0.69314718246459960938, R18 ;  /* 0x3f3172180f127823 */ /* 0x000fe20000000012 */
[----:B------:R-:W-:Y:S02]  /*0b80*/  FFMA R15, R16, -R9, 0.14084610342979431152 ;  /* 0x3e1039f6100f7423 */ /* 0x000fe40000000809 */
[----:B------:R-:W-:Y:S02]  /*0b90*/  IADD3 R24, PT, PT, R12, -R13, RZ ;  /* 0x8000000d0c187210 */ /* 0x000fe40007ffe0ff */
[----:B------:R-:W-:Y:S01]  /*0ba0*/  FFMA R15, R16, R15, -0.12148627638816833496 ;  /* 0xbdf8cdcc100f7423 */ /* 0x000fe2000000000f */
[C---:B------:R-:W-:Y:S01]  /*0bb0*/  FSETP.NEU.AND P4, PT, R14.reuse, RZ, PT ;  /* 0x000000ff0e00720b */ /* 0x040fe20003f8d000 */
[----:B------:R-:W-:Y:S01]  /*0bc0*/  @P0 FFMA R18, R14, R11, +INF ;  /* 0x7f8000000e120423 */ /* 0x000fe2000000000b */
[----:B------:R-:W-:Y:S01]  /*0bd0*/  FADD R14, R24, -1 ;  /* 0xbf800000180e7421 */ /* 0x000fe20000000000 */
[----:B------:R-:W-:Y:S01]  /*0be0*/  FFMA R15, R16, R15, 0.13980610668659210205 ;  /* 0x3e0f2955100f7423 */ /* 0x000fe2000000000f */
[----:B---3--:R-:W-:-:S02]  /*0bf0*/  FSETP.GEU.AND P3, PT, R8, 1.175494350822287508e-38, PT ;  /* 0x008000000800780b */ /* 0x008fc40003f6e000 */
[----:B------:R-:W-:Y:S01]  /*0c00*/  FFMA R25, R14, -R9, 0.14084610342979431152 ;  /* 0x3e1039f60e197423 */ /* 0x000fe20000000809 */
[----:B------:R-:W-:-:S03]  /*0c10*/  FFMA R15, R16, R15, -0.16684235632419586182 ;  /* 0xbe2ad8b9100f7423 */ /* 0x000fc6000000000f */
[----:B------:R-:W-:Y:S01]  /*0c20*/  FFMA R25, R14, R25, -0.12148627638816833496 ;  /* 0xbdf8cdcc0e197423 */ /* 0x000fe20000000019 */
[----:B------:R-:W-:-:S03]  /*0c30*/  FFMA R15, R16, R15, 0.20012299716472625732 ;  /* 0x3e4ced0b100f7423 */ /* 0x000fc6000000000f */
[----:B------:R-:W-:Y:S01]  /*0c40*/  FFMA R27, R14, R25, 0.13980610668659210205 ;  /* 0x3e0f29550e1b7423 */ /* 0x000fe20000000019 */
[----:B------:R-:W-:Y:S01]  /*0c50*/  FSEL R18, R18, -INF , P4 ;  /* 0xff80000012127808 */ /* 0x000fe20002000000 */
[----:B------:R-:W-:Y:S01]  /*0c60*/  FFMA R25, R16, R15, -0.24999669194221496582 ;  /* 0xbe7fff2210197423 */ /* 0x000fe2000000000f */
[----:B----4-:R-:W-:Y:S01]  /*0c70*/  FSETP.GEU.AND P0, PT, R0, 1.175494350822287508e-38, PT ;  /* 0x008000000000780b */ /* 0x010fe20003f0e000 */
[----:B------:R-:W-:Y:S01]  /*0c80*/  FFMA R27, R14, R27, -0.16684235632419586182 ;  /* 0xbe2ad8b90e1b7423 */ /* 0x000fe2000000001b */
[----:B------:R-:W-:Y:S01]  /*0c90*/  @!P3 FMUL R8, R8, 8388608 ;  /* 0x4b0000000808b820 */ /* 0x000fe20000400000 */
[----:B------:R-:W-:Y:S01]  /*0ca0*/  FFMA R25, R16, R25, 0.33333182334899902344 ;  /* 0x3eaaaa7810197423 */ /* 0x000fe20000000019 */
[----:B------:R-:W-:Y:S01]  /*0cb0*/  FFMA R19, -R19, R18, R26 ;  /* 0x0000001213137223 */ /* 0x000fe2000000011a */
[----:B------:R-:W-:Y:S01]  /*0cc0*/  FFMA R27, R14, R27, 0.20012299716472625732 ;  /* 0x3e4ced0b0e1b7423 */ /* 0x000fe2000000001b */
[----:B------:R-:W-:Y:S02]  /*0cd0*/  FSEL R15, RZ, -23, P1 ;  /* 0xc1b80000ff0f7808 */ /* 0x000fe40000800000 */
[----:B------:R-:W-:Y:S01]  /*0ce0*/  I2FP.F32.S32 R18, R17 ;  /* 0x0000001100127245 */ /* 0x000fe20000201400 */
[----:B------:R-:W-:Y:S01]  /*0cf0*/  FFMA R25, R16, R25, -0.5 ;  /* 0xbf00000010197423 */ /* 0x000fe20000000019 */
[----:B------:R-:W-:Y:S01]  /*0d00*/  IADD3 R17, PT, PT, R8, -0x3f2aaaab, RZ ;  /* 0xc0d5555508117810 */ /* 0x000fe20007ffe0ff */
[----:B------:R-:W-:-:S02]  /*0d10*/  FFMA R27, R14, R27, -0.24999669194221496582 ;  /* 0xbe7fff220e1b7423 */ /* 0x000fc4000000001b */
[----:B------:R-:W-:Y:S01]  /*0d20*/  FFMA R18, R18, 1.1920928955078125e-07, R15 ;  /* 0x3400000012127823 */ /* 0x000fe2000000000f */
[----:B------:R-:W-:Y:S01]  /*0d30*/  FMUL R25, R16, R25 ;  /* 0x0000001910197220 */ /* 0x000fe20000400000 */
[----:B------:R-:W-:Y:S01]  /*0d40*/  LOP3.LUT R15, R17, 0xff800000, RZ, 0xc0, !PT ;  /* 0xff800000110f7812 */ /* 0x000fe200078ec0ff */
[----:B------:R-:W-:Y:S01]  /*0d50*/  FFMA R27, R14, R27, 0.33333182334899902344 ;  /* 0x3eaaaa780e1b7423 */ /* 0x000fe2000000001b */
[----:B------:R-:W-:Y:S01]  /*0d60*/  @!P0 FMUL R0, R0, 8388608 ;  /* 0x4b00000000008820 */ /* 0x000fe20000400000 */
[----:B------:R-:W-:Y:S01]  /*0d70*/  FFMA R25, R16, R25, R16 ;  /* 0x0000001910197223 */ /* 0x000fe20000000010 */
[----:B------:R-:W-:Y:S01]  /*0d80*/  IADD3 R17, PT, PT, R8, -R15, RZ ;  /* 0x8000000f08117210 */ /* 0x000fe20007ffe0ff */
[----:B------:R-:W-:Y:S02]  /*0d90*/  FFMA R27, R14, R27, -0.5 ;  /* 0xbf0000000e1b7423 */ /* 0x000fe4000000001b */
[----:B------:R-:W-:Y:S01]  /*0da0*/  IADD3 R24, PT, PT, R0, -0x3f2aaaab, RZ ;  /* 0xc0d5555500187810 */ /* 0x000fe20007ffe0ff */
[----:B------:R-:W-:Y:S01]  /*0db0*/  FFMA R16, R18, 0.69314718246459960938, R25 ;  /* 0x3f31721812107823 */ /* 0x000fe20000000019 */
[----:B------:R-:W-:Y:S01]  /*0dc0*/  FMUL R27, R14, R27 ;  /* 0x0000001b0e1b7220 */ /* 0x000fe20000400000 */
[----:B------:R-:W-:Y:S01]  /*0dd0*/  FADD R18, R17, -1 ;  /* 0xbf80000011127421 */ /* 0x000fe20000000000 */
[----:B------:R-:W-:-:S02]  /*0de0*/  LOP3.LUT R17, R24, 0xff800000, RZ, 0xc0, !PT ;  /* 0xff80000018117812 */ /* 0x000fc400078ec0ff */
[----:B------:R-:W-:Y:S02]  /*0df0*/  FFMA R24, R14, R27, R14 ;  /* 0x0000001b0e187223 */ /* 0x000fe4000000000e */
[----:B------:R-:W-:Y:S01]  /*0e00*/  IADD3 R14, PT, PT, R0, -R17, RZ ;  /* 0x80000011000e7210 */ /* 0x000fe20007ffe0ff */
[----:B------:R-:W-:-:S04]  /*0e10*/  FFMA R25, R18, -R9, 0.14084610342979431152 ;  /* 0x3e1039f612197423 */ /* 0x000fc80000000809 */
[----:B------:R-:W-:Y:S01]  /*0e20*/  FADD R14, R14, -1 ;  /* 0xbf8000000e0e7421 */ /* 0x000fe20000000000 */
[----:B------:R-:W-:-:S03]  /*0e30*/  FFMA R25, R18, R25, -0.12148627638816833496 ;  /* 0xbdf8cdcc12197423 */ /* 0x000fc60000000019 */
[----:B------:R-:W-:Y:S01]  /*0e40*/  FFMA R9, R14, -R9, 0.14084610342979431152 ;  /* 0x3e1039f60e097423 */ /* 0x000fe20000000809 */
[----:B------:R-:W-:-:S03]  /*0e50*/  FFMA R25, R18, R25, 0.13980610668659210205 ;  /* 0x3e0f295512197423 */ /* 0x000fc60000000019 */
[----:B------:R-:W-:Y:S01]  /*0e60*/  FFMA R9, R14, R9, -0.12148627638816833496 ;  /* 0xbdf8cdcc0e097423 */ /* 0x000fe20000000009 */
[----:B------:R-:W-:Y:S01]  /*0e70*/  ISETP.GT.U32.AND P4, PT, R10, 0x7f7fffff, PT ;  /* 0x7f7fffff0a00780c */ /* 0x000fe20003f84070 */
[----:B------:R-:W-:Y:S02]  /*0e80*/  FFMA R25, R18, R25, -0.16684235632419586182 ;  /* 0xbe2ad8b912197423 */ /* 0x000fe40000000019 */
[----:B------:R-:W-:Y:S02]  /*0e90*/  FFMA R9, R14, R9, 0.13980610668659210205 ;  /* 0x3e0f29550e097423 */ /* 0x000fe40000000009 */
[----:B------:R-:W-:Y:S02]  /*0ea0*/  FFMA R25, R18, R25, 0.20012299716472625732 ;  /* 0x3e4ced0b12197423 */ /* 0x000fe40000000019 */
[----:B------:R-:W-:Y:S02]  /*0eb0*/  FFMA R27, R14, R9, -0.16684235632419586182 ;  /* 0xbe2ad8b90e1b7423 */ /* 0x000fe40000000009 */
[----:B------:R-:W-:-:S02]  /*0ec0*/  FFMA R25, R18, R25, -0.24999669194221496582 ;  /* 0xbe7fff2212197423 */ /* 0x000fc40000000019 */
[----:B------:R-:W-:Y:S01]  /*0ed0*/  FFMA R27, R14, R27, 0.20012299716472625732 ;  /* 0x3e4ced0b0e1b7423 */ /* 0x000fe2000000001b */
[----:B------:R-:W-:Y:S01]  /*0ee0*/  FSEL R26, RZ, -23, P2 ;  /* 0xc1b80000ff1a7808 */ /* 0x000fe20001000000 */
[C---:B------:R-:W-:Y:S01]  /*0ef0*/  @P4 FFMA R16, R10.reuse, R11, +INF ;  /* 0x7f8000000a104423 */ /* 0x040fe2000000000b */
[----:B------:R-:W-:Y:S01]  /*0f00*/  FSETP.NEU.AND P1, PT, R10, RZ, PT ;  /* 0x000000ff0a00720b */ /* 0x000fe20003f2d000 */
[----:B------:R-:W-:Y:S01]  /*0f10*/  FFMA R25, R18, R25, 0.33333182334899902344 ;  /* 0x3eaaaa7812197423 */ /* 0x000fe20000000019 */
[----:B------:R-:W-:Y:S01]  /*0f20*/  ISETP.GT.U32.AND P2, PT, R12, 0x7f7fffff, PT ;  /* 0x7f7fffff0c00780c */ /* 0x000fe20003f44070 */
[----:B------:R-:W-:Y:S01]  /*0f30*/  FFMA R27, R14, R27, -0.24999669194221496582 ;  /* 0xbe7fff220e1b7423 */ /* 0x000fe2000000001b */
[----:B------:R-:W-:Y:S02]  /*0f40*/  FSEL R9, RZ, -23, P3 ;  /* 0xc1b80000ff097808 */ /* 0x000fe40001800000 */
[----:B------:R-:W-:Y:S01]  /*0f50*/  I2FP.F32.S32 R10, R15 ;  /* 0x0000000f000a7245 */ /* 0x000fe20000201400 */
[----:B------:R-:W-:Y:S01]  /*0f60*/  FFMA R25, R18, R25, -0.5 ;  /* 0xbf00000012197423 */ /* 0x000fe20000000019 */
[----:B------:R-:W-:Y:S01]  /*0f70*/  I2FP.F32.S32 R13, R13 ;  /* 0x0000000d000d7245 */ /* 0x000fe20000201400 */
[----:B------:R-:W-:Y:S01]  /*0f80*/  FFMA R27, R14, R27, 0.33333182334899902344 ;  /* 0x3eaaaa780e1b7423 */ /* 0x000fe2000000001b */
[----:B------:R-:W-:Y:S01]  /*0f90*/  ISETP.GT.U32.AND P3, PT, R8, 0x7f7fffff, PT ;  /* 0x7f7fffff0800780c */ /* 0x000fe20003f64070 */
[----:B------:R-:W-:Y:S01]  /*0fa0*/  FFMA R9, R10, 1.1920928955078125e-07, R9 ;  /* 0x340000000a097823 */ /* 0x000fe20000000009 */
[----:B------:R-:W-:Y:S01]  /*0fb0*/  FSEL R10, RZ, -23, P0 ;  /* 0xc1b80000ff0a7808 */ /* 0x000fe20000000000 */
[----:B------:R-:W-:Y:S01]  /*0fc0*/  FFMA R13, R13, 1.1920928955078125e-07, R26 ;  /* 0x340000000d0d7823 */ /* 0x000fe2000000001a */
[----:B------:R-:W-:Y:S01]  /*0fd0*/  FMUL R25, R18, R25 ;  /* 0x0000001912197220 */ /* 0x000fe20000400000 */
[----:B------:R-:W-:Y:S01]  /*0fe0*/  FFMA R27, R14, R27, -0.5 ;  /* 0xbf0000000e1b7423 */ /* 0x000fe2000000001b */
[----:B------:R-:W-:Y:S01]  /*0ff0*/  ISETP.GT.U32.AND P0, PT, R0, 0x7f7fffff, PT ;  /* 0x7f7fffff0000780c */ /* 0x000fe20003f04070 */
[----:B------:R-:W-:Y:S01]  /*1000*/  FFMA R24, R13, 0.69314718246459960938, R24 ;  /* 0x3f3172180d187823 */ /* 0x000fe20000000018 */
[----:B------:R-:W-:Y:S01]  /*1010*/  I2FP.F32.S32 R17, R17 ;  /* 0x0000001100117245 */ /* 0x000fe20000201400 */
[----:B------:R-:W-:Y:S01]  /*1020*/  FFMA R18, R18, R25, R18 ;  /* 0x0000001912127223 */ /* 0x000fe20000000012 */
[----:B------:R-:W-:Y:S01]  /*1030*/  FMUL R27, R14, R27 ;  /* 0x0000001b0e1b7220 */ /* 0x000fe20000400000 */
[C---:B------:R-:W-:Y:S01]  /*1040*/  @P2 FFMA R24, R12.reuse, R11, +INF ;  /* 0x7f8000000c182423 */ /* 0x040fe2000000000b */
[----:B------:R-:W-:-:S02]  /*1050*/  FSETP.NEU.AND P4, PT, R12, RZ, PT ;  /* 0x000000ff0c00720b */ /* 0x000fc40003f8d000 */
[----:B------:R-:W-:Y:S01]  /*1060*/  FSEL R16, R16, -INF , P1 ;  /* 0xff80000010107808 */ /* 0x000fe20000800000 */
[----:B------:R-:W-:Y:S01]  /*1070*/  FFMA R9, R9, 0.69314718246459960938, R18 ;  /* 0x3f31721809097823 */ /* 0x000fe20000000012 */
[----:B------:R-:W-:Y:S01]  /*1080*/  FFMA R10, R17, 1.1920928955078125e-07, R10 ;  /* 0x34000000110a7823 */ /* 0x000fe2000000000a */
[----:B------:R-:W-:Y:S01]  /*1090*/  FFMA R27, R14, R27, R14 ;  /* 0x0000001b0e1b7223 */ /* 0x000fe2000000000e */
[CC--:B------:R-:W-:Y:S01]  /*10a0*/  @P3 FFMA R9, R8.reuse, R11.reuse, +INF ;  /* 0x7f80000008093423 */ /* 0x0c0fe2000000000b */
[----:B------:R-:W-:Y:S01]  /*10b0*/  FSETP.NEU.AND P1, PT, R8, RZ, PT ;  /* 0x000000ff0800720b */ /* 0x000fe20003f2d000 */
[----:B-----5:R-:W-:Y:S01]  /*10c0*/  FFMA R16, -R22, R16, R19 ;  /* 0x0000001016107223 */ /* 0x020fe20000000113 */
[----:B------:R-:W-:Y:S01]  /*10d0*/  FSEL R24, R24, -INF , P4 ;  /* 0xff80000018187808 */ /* 0x000fe20002000000 */
[----:B------:R-:W-:Y:S01]  /*10e0*/  FFMA R10, R10, 0.69314718246459960938, R27 ;  /* 0x3f3172180a0a7823 */ /* 0x000fe2000000001b */
[C---:B------:R-:W-:Y:S01]  /*10f0*/  @P0 FFMA R10, R0.reuse, R11, +INF ;  /* 0x7f800000000a0423 */ /* 0x040fe2000000000b */
[----:B------:R-:W-:-:S02]  /*1100*/  FSETP.NEU.AND P2, PT, R0, RZ, PT ;  /* 0x000000ff0000720b */ /* 0x000fc40003f4d000 */
[----:B------:R-:W-:Y:S01]  /*1110*/  FSEL R9, R9, -INF , P1 ;  /* 0xff80000009097808 */ /* 0x000fe20000800000 */
[----:B------:R-:W-:Y:S01]  /*1120*/  FFMA R16, -R21, R24, R16 ;  /* 0x0000001815107223 */ /* 0x000fe20000000110 */
[----:B------:R-:W-:-:S03]  /*1130*/  FSEL R10, R10, -INF , P2 ;  /* 0xff8000000a0a7808 */ /* 0x000fc60001000000 */
[----:B------:R-:W-:-:S04]  /*1140*/  FFMA R9, -R23, R9, R16 ;  /* 0x0000000917097223 */ /* 0x000fc80000000110 */
[----:B------:R-:W-:Y:S02]  /*1150*/  FFMA R13, -R20, R10, R9 ;  /* 0x0000000a140d7223 */ /* 0x000fe40000000109 */
[----:B------:R-:W0:Y:S03]  /*1160*/  LDC.64 R8, c[0x0][0x390] ;  /* 0x0000e400ff087b82 */ /* 0x000e260000000a00 */
[----:B------:R0:W-:Y:S04]  /*1170*/  STG.E desc[UR4][R6.64], R13 ;  /* 0x0000000d06007986 */ /* 0x0001e8000c101904 */
[----:B------:R-:W2:Y:S01]  /*1180*/  LDG.E R0, desc[UR4][R2.64+0x4] ;  /* 0x0000040402007981 */ /* 0x000ea2000c1e1900 */
[----:B------:R-:W1:Y:S03]  /*1190*/  LDC.64 R10, c[0x0][0x398] ;  /* 0x0000e600ff0a7b82 */ /* 0x000e660000000a00 */
[----:B------:R-:W2:Y:S04]  /*11a0*/  LDG.E R15, desc[UR4][R2.64] ;  /* 0x00000004020f7981 */ /* 0x000ea8000c1e1900 */
[----:B------:R-:W3:Y:S04]  /*11b0*/  LDG.E R12, desc[UR4][R4.64+0x4] ;  /* 0x00000404040c7981 */ /* 0x000ee8000c1e1900 */
[----:B------:R-:W3:Y:S04]  /*11c0*/  LDG.E R17, desc[UR4][R4.64] ;  /* 0x0000000404117981 */ /* 0x000ee8000c1e1900 */
[----:B------:R-:W4:Y:S01]  /*11d0*/  LDG.E R14, desc[UR4][R4.64+0x8] ;  /* 0x00000804040e7981 */ /* 0x000f22000c1e1900 */
[----:B--2---:R-:W-:-:S03]  /*11e0*/  FSETP.GT.AND P0, PT, R0, R15, PT ;  /* 0x0000000f0000720b */ /* 0x004fc60003f04000 */
[----:B------:R-:W2:Y:S01]  /*11f0*/  LDG.E R0, desc[UR4][R2.64+0x8] ;  /* 0x0000080402007981 */ /* 0x000ea2000c1e1900 */
[----:B------:R-:W-:Y:S02]  /*1200*/  SEL R15, RZ, 0x1, !P0 ;  /* 0x00000001ff0f7807 */ /* 0x000fe40004000000 */
[----:B---3--:R-:W-:-:S03]  /*1210*/  FSETP.GT.AND P1, PT, R12, R17, PT ;  /* 0x000000110c00720b */ /* 0x008fc60003f24000 */
[----:B0-----:R-:W-:Y:S01]  /*1220*/  IMAD.WIDE.U32 R6, R15, 0x4, R8 ;  /* 0x000000040f067825 */ /* 0x001fe200078e0008 */
[----:B------:R-:W-:-:S05]  /*1230*/  SEL R17, RZ, 0x1, !P1 ;  /* 0x00000001ff117807 */ /* 0x000fca0004800000 */
[----:B------:R-:W2:Y:S01]  /*1240*/  LDG.E R7, desc[UR4][R6.64] ;  /* 0x0000000406077981 */ /* 0x000ea2000c1e1900 */
[----:B-1----:R-:W-:-:S06]  /*1250*/  IMAD.WIDE.U32 R12, R17, 0x4, R10 ;  /* 0x00000004110c7825 */ /* 0x002fcc00078e000a */
[----:B------:R-:W4:Y:S04]  /*1260*/  LDG.E R13, desc[UR4][R12.64] ;  /* 0x000000040c0d7981 */ /* 0x000f28000c1e1900 */
[----:B------:R-:W3:Y:S01]  /*1270*/  LDG.E R6, desc[UR4][R4.64+0xc] ;  /* 0x00000c0404067981 */ /* 0x000ee2000c1e1900 */
[----:B--2---:R-:W-:-:S03]  /*1280*/  FSETP.GT.AND P0, PT, R0, R7, PT ;  /* 0x000000070000720b */ /* 0x004fc60003f04000 */
[----:B------:R-:W2:Y:S01]  /*1290*/  LDG.E R0, desc[UR4][R2.64+0xc] ;  /* 0x00000c0402007981 */ /* 0x000ea2000c1e1900 */
[----:B------:R-:W-:Y:S02]  /*12a0*/  SEL R19, R15, 0x2, !P0 ;  /* 0x000000020f137807 */ /* 0x000fe40004000000 */
[----:B----4-:R-:W-:-:S03]  /*12b0*/  FSETP.GT.AND P1, PT, R14, R13, PT ;  /* 0x0000000d0e00720b */ /* 0x010fc60003f24000 */
[----:B------:R-:W-:Y:S01]  /*12c0*/  IMAD.WIDE.U32 R14, R19, 0x4, R8 ;  /* 0x00000004130e7825 */ /* 0x000fe200078e0008 */
[----:B------:R-:W-:-:S05]  /*12d0*/  SEL R21, R17, 0x2, !P1 ;  /* 0x0000000211157807 */ /* 0x000fca0004800000 */
[----:B------:R-:W2:Y:S01]  /*12e0*/  LDG.E R15, desc[UR4][R14.64] ;  /* 0x000000040e0f7981 */ /* 0x000ea2000c1e1900 */
[----:B------:R-:W-:-:S06]  /*12f0*/  IMAD.WIDE.U32 R16, R21, 0x4, R10 ;  /* 0x0000000415107825 */ /* 0x000fcc00078e000a */
[----:B------:R-:W3:Y:S04]  /*1300*/  LDG.E R17, desc[UR4][R16.64] ;  /* 0x0000000410117981 */ /* 0x000ee8000c1e1900 */
[----:B------:R-:W4:Y:S01]  /*1310*/  LDG.E R14, desc[UR4][R4.64+0x10] ;  /* 0x00001004040e7981 */ /* 0x000f22000c1e1900 */
[----:B--2---:R-:W-:-:S03]  /*1320*/  FSETP.GT.AND P0, PT, R0, R15, PT ;  /* 0x0000000f0000720b */ /* 0x004fc60003f04000 */
[----:B------:R-:W2:Y:S01]  /*1330*/  LDG.E R0, desc[UR4][R2.64+0x10] ;  /* 0x0000100402007981 */ /* 0x000ea2000c1e1900 */
[----:B------:R-:W-:Y:S02]  /*1340*/  SEL R19, R19, 0x3, !P0 ;  /* 0x0000000313137807 */ /* 0x000fe40004000000 */
[----:B---3--:R-:W-:-:S03]  /*1350*/  FSETP.GT.AND P1, PT, R6, R17, PT ;  /* 0x000000110600720b */ /* 0x008fc60003f24000 */
[----:B------:R-:W-:Y:S01]  /*1360*/  IMAD.WIDE.U32 R6, R19, 0x4, R8 ;  /* 0x0000000413067825 */ /* 0x000fe200078e0008 */
[----:B------:R-:W-:-:S05]  /*1370*/  SEL R21, R21, 0x3, !P1 ;  /* 0x0000000315157807 */ /* 0x000fca0004800000 */
[----:B------:R-:W2:Y:S01]  /*1380*/  LDG.E R7, desc[UR4][R6.64] ;  /* 0x0000000406077981 */ /* 0x000ea2000c1e1900 */
[----:B------:R-:W-:-:S06]  /*1390*/  IMAD.WIDE.U32 R12, R21, 0x4, R10 ;  /* 0x00000004150c7825 */ /* 0x000fcc00078e000a */
        /* <DEDUP_REMOVED lines=30> */
[----:B------:R-:W3:Y:S01]  /*1580*/  LDG.E R17, desc[UR4][R16.64] ;  /* 0x0000000410117981 */ /* 0x000ee2000c1e1900 */
[----:B--2---:R-:W-:-:S03]  /*1590*/  FSETP.GT.AND P0, PT, R0, R15, PT ;  /* 0x0000000f0000720b */ /* 0x004fc60003f04000 */
[----:B------:R-:W2:Y:S01]  /*15a0*/  LDG.E R0, desc[UR4][R2.64+0x20] ;  /* 0x0000200402007981 */ /* 0x000ea2000c1e1900 */
[----:B------:R-:W-:Y:S02]  /*15b0*/  SEL R7, R19, 0x7, !P0 ;  /* 0x0000000713077807 */ /* 0x000fe40004000000 */
[----:B---3--:R-:W-:-:S03]  /*15c0*/  FSETP.GT.AND P1, PT, R6, R17, PT ;  /* 0x000000110600720b */ /* 0x008fc60003f24000 */
[----:B------:R-:W-:Y:S01]  /*15d0*/  IMAD.WIDE.U32 R12, R7, 0x4, R8 ;  /* 0x00000004070c7825 */ /* 0x000fe200078e0008 */
[----:B------:R-:W3:Y:S01]  /*15e0*/  LDG.E R6, desc[UR4][R4.64+0x20] ;  /* 0x0000200404067981 */ /* 0x000ee2000c1e1900 */
[----:B------:R-:W-:-:S03]  /*15f0*/  SEL R21, R21, 0x7, !P1 ;  /* 0x0000000715157807 */ /* 0x000fc60004800000 */
[----:B------:R-:W4:Y:S02]  /*1600*/  LDG.E R2, desc[UR4][R2.64+0x24] ;  /* 0x0000240402027981 */ /* 0x000f24000c1e1900 */
[----:B------:R-:W-:Y:S02]  /*1610*/  IMAD.WIDE.U32 R18, R21, 0x4, R10 ;  /* 0x0000000415127825 */ /* 0x000fe400078e000a */
[----:B------:R-:W2:Y:S04]  /*1620*/  LDG.E R13, desc[UR4][R12.64] ;  /* 0x000000040c0d7981 */ /* 0x000ea8000c1e1900 */
[----:B------:R-:W3:Y:S01]  /*1630*/  LDG.E R19, desc[UR4][R18.64] ;  /* 0x0000000412137981 */ /* 0x000ee2000c1e1900 */
[----:B--2---:R-:W-:-:S03]  /*1640*/  FSETP.GT.AND P0, PT, R0, R13, PT ;  /* 0x0000000d0000720b */ /* 0x004fc60003f04000 */
[----:B------:R-:W2:Y:S01]  /*1650*/  LDG.E R0, desc[UR4][R4.64+0x24] ;  /* 0x0000240404007981 */ /* 0x000ea2000c1e1900 */
[----:B------:R-:W-:Y:S02]  /*1660*/  SEL R15, R7, 0x8, !P0 ;  /* 0x00000008070f7807 */ /* 0x000fe40004000000 */
[----:B---3--:R-:W-:-:S03]  /*1670*/  FSETP.GT.AND P1, PT, R6, R19, PT ;  /* 0x000000130600720b */ /* 0x008fc60003f24000 */
[----:B------:R-:W-:Y:S01]  /*1680*/  IMAD.WIDE.U32 R8, R15, 0x4, R8 ;  /* 0x000000040f087825 */ /* 0x000fe200078e0008 */
[----:B------:R-:W-:Y:S01]  /*1690*/  SEL R21, R21, 0x8, !P1 ;  /* 0x0000000815157807 */ /* 0x000fe20004800000 */
[----:B------:R-:W0:Y:S04]  /*16a0*/  LDC.64 R6, c[0x0][0x388] ;  /* 0x0000e200ff067b82 */ /* 0x000e280000000a00 */
[----:B------:R-:W-:Y:S01]  /*16b0*/  IMAD.WIDE.U32 R10, R21, 0x4, R10 ;  /* 0x00000004150a7825 */ /* 0x000fe200078e000a */
[----:B------:R-:W4:Y:S05]  /*16c0*/  LDG.E R9, desc[UR4][R8.64] ;  /* 0x0000000408097981 */ /* 0x000f2a000c1e1900 */
[----:B------:R-:W2:Y:S04]  /*16d0*/  LDG.E R11, desc[UR4][R10.64] ;  /* 0x000000040a0b7981 */ /* 0x000ea8000c1e1900 */
[----:B0-----:R-:W3:Y:S01]  /*16e0*/  LDG.E R13, desc[UR4][R6.64] ;  /* 0x00000004060d7981 */ /* 0x001ee2000c1e1900 */
[----:B----4-:R-:W-:-:S02]  /*16f0*/  FSETP.GT.AND P0, PT, R2, R9, PT ;  /* 0x000000090200720b */ /* 0x010fc40003f04000 */
[----:B--2---:R-:W-:-:S04]  /*1700*/  FSETP.GT.AND P1, PT, R0, R11, PT ;  /* 0x0000000b0000720b */ /* 0x004fc80003f24000 */
[----:B------:R-:W-:-:S04]  /*1710*/  ISETP.EQ.AND P2, PT, R21, R15, !P1 ;  /* 0x0000000f1500720c */ /* 0x000fc80004f42270 */
[----:B------:R-:W-:-:S03]  /*1720*/  SEL R0, RZ, 0xffffffff, !P2 ;  /* 0xffffffffff007807 */ /* 0x000fc60005000000 */
[----:B------:R-:W-:-:S04]  /*1730*/  @P0 SEL R0, RZ, 0xffffffff, !P1 ;  /* 0xffffffffff000807 */ /* 0x000fc80004800000 */
[----:B------:R-:W-:-:S04]  /*1740*/  LOP3.LUT R0, R0, 0x1, RZ, 0xc0, !PT ;  /* 0x0000000100007812 */ /* 0x000fc800078ec0ff */
[----:B---3--:R-:W-:-:S05]  /*1750*/  IADD3 R13, PT, PT, R0, R13, RZ ;  /* 0x0000000d000d7210 */ /* 0x008fca0007ffe0ff */
[----:B------:R-:W-:Y:S01]  /*1760*/  STG.E desc[UR4][R6.64], R13 ;  /* 0x0000000d06007986 */ /* 0x000fe2000c101904 */
[----:B------:R-:W-:Y:S05]  /*1770*/  EXIT ;  /* 0x000000000000794d */ /* 0x000fea0003800000 */
.L_x_56:
        /* <DEDUP_REMOVED lines=16> */
.L_x_94:


//--------------------- .text._Z20updateWeightsUnifiedP19NeuralNetworkDevicePKfS2_S2_S2_ --------------------------
	.section	.text._Z20updateWeightsUnifiedP19NeuralNetworkDevicePKfS2_S2_S2_,"ax",@progbits
	.align	128
        .global         _Z20updateWeightsUnifiedP19NeuralNetworkDevicePKfS2_S2_S2_
        .type           _Z20updateWeightsUnifiedP19NeuralNetworkDevicePKfS2_S2_S2_,@function
        .size           _Z20updateWeightsUnifiedP19NeuralNetworkDevicePKfS2_S2_S2_,(.L_x_95 - _Z20updateWeightsUnifiedP19NeuralNetworkDevicePKfS2_S2_S2_)
        .other          _Z20updateWeightsUnifiedP19NeuralNetworkDevicePKfS2_S2_S2_,@"STO_CUDA_ENTRY STV_DEFAULT"
_Z20updateWeightsUnifiedP19NeuralNetworkDevicePKfS2_S2_S2_:
.text._Z20updateWeightsUnifiedP19NeuralNetworkDevicePKfS2_S2_S2_:
[----:B------:R-:W-:Y:S01]  /*0000*/  LDC R1, c[0x0][0x37c] ;  /* 0x0000df00ff017b82 */ /* 0x000fe20000000800 */
[----:B------:R-:W0:Y:S01]  /*0010*/  S2R R3, SR_CTAID.X ;  /* 0x0000000000037919 */ /* 0x000e220000002500 */
[----:B------:R-:W1:Y:S01]  /*0020*/  LDCU.64 UR4, c[0x0][0x358] ;  /* 0x00006b00ff0477ac */ /* 0x000e620008000a00 */
[----:B------:R-:W2:Y:S01]  /*0030*/  S2R R0, SR_TID.X ;  /* 0x0000000000007919 */ /* 0x000ea20000002100 */
[----:B0-----:R-:W-:-:S13]  /*0040*/  ISETP.GT.U32.AND P0, PT, R3, 0x9, PT ;  /* 0x000000090300780c */ /* 0x001fda0003f04070 */
[----:B-12---:R-:W-:Y:S05]  /*0050*/  @P0 BRA `(.L_x_57) ;  /* 0x0000000000900947 */ /* 0x006fea0003800000 */
[----:B------:R-:W-:-:S13]  /*0060*/  ISETP.GT.U32.AND P0, PT, R0, 0x7f, PT ;  /* 0x0000007f0000780c */ /* 0x000fda0003f04070 */
[----:B------:R-:W-:Y:S05]  /*0070*/  @P0 EXIT ;  /* 0x000000000000094d */ /* 0x000fea0003800000 */
[----:B------:R-:W0:Y:S08]  /*0080*/  LDC.64 R6, c[0x0][0x380] ;  /* 0x0000e000ff067b82 */ /* 0x000e300000000a00 */
[----:B------:R-:W1:Y:S08]  /*0090*/  LDC.64 R4, c[0x0][0x388] ;  /* 0x0000e200ff047b82 */ /* 0x000e700000000a00 */
[----:B------:R-:W2:Y:S01]  /*00a0*/  LDC.64 R12, c[0x0][0x390] ;  /* 0x0000e400ff0c7b82 */ /* 0x000ea20000000a00 */
[----:B0-----:R-:W3:Y:S01]  /*00b0*/  LDG.E.64 R8, desc[UR4][R6.64+0x8] ;  /* 0x0000080406087981 */ /* 0x001ee2000c1e1b00 */
[----:B-1----:R-:W-:-:S05]  /*00c0*/  IMAD.WIDE.U32 R4, R3, 0x4, R4 ;  /* 0x0000000403047825 */ /* 0x002fca00078e0004 */
[----:B------:R-:W4:Y:S01]  /*00d0*/  LDG.E R2, desc[UR4][R4.64] ;  /* 0x0000000404027981 */ /* 0x000f22000c1e1900 */
[----:B------:R-:W-:Y:S01]  /*00e0*/  LEA R11, R3, R0, 0x7 ;  /* 0x00000000030b7211 */ /* 0x000fe200078e38ff */
[----:B--2---:R-:W-:-:S06]  /*00f0*/  IMAD.WIDE.U32 R12, R0, 0x4, R12 ;  /* 0x00000004000c7825 */ /* 0x004fcc00078e000c */
[----:B------:R-:W2:Y:S01]  /*0100*/  LDG.E R12, desc[UR4][R12.64] ;  /* 0x000000040c0c7981 */ /* 0x000ea2000c1e1900 */
[----:B---3--:R-:W-:-:S05]  /*0110*/  IMAD.WIDE.U32 R8, R11, 0x4, R8 ;  /* 0x000000040b087825 */ /* 0x008fca00078e0008 */
[----:B------:R-:W3:Y:S01]  /*0120*/  LDG.E R16, desc[UR4][R8.64] ;  /* 0x0000000408107981 */ /* 0x000ee2000c1e1900 */
[----:B----4-:R-:W0:Y:S01]  /*0130*/  F2F.F64.F32 R10, R2 ;  /* 0x00000002000a7310 */ /* 0x010e220000201800 */
[----:B------:R-:W-:Y:S01]  /*0140*/  UMOV UR6, 0x47ae147b ;  /* 0x47ae147b00067882 */ /* 0x000fe20000000000 */
[----:B------:R-:W-:-:S06]  /*0150*/  UMOV UR7, 0x3f847ae1 ;  /* 0x3f847ae100077882 */ /* 0x000fcc0000000000 */
[----:B--2---:R-:W-:Y:S01]  /*0160*/  F2F.F64.F32 R14, R12 ;  /* 0x0000000c000e7310 */ /* 0x004fe20000201800 */
[----:B0-----:R-:W-:-:S08]  /*0170*/  DMUL R10, R10, -UR6 ;  /* 0x800000060a0a7c28 */ /* 0x001fd00008000000 */
[----:B------:R-:W-:Y:S01]  /*0180*/  DMUL R10, R10, 0.5 ;  /* 0x3fe000000a0a7828 */ /* 0x000fe20000000000 */
[----:B------:R-:W-:Y:S01]  /*0190*/  ISETP.NE.AND P0, PT, R0, RZ, PT ;  /* 0x000000ff0000720c */ /* 0x000fe20003f05270 */
[----:B---3--:R-:W0:Y:S06]  /*01a0*/  F2F.F64.F32 R16, R16 ;  /* 0x0000001000107310 */ /* 0x008e2c0000201800 */
[----:B0-----:R-:W-:-:S10]  /*01b0*/  DFMA R10, R10, R14, R16 ;  /* 0x0000000e0a0a722b */ /* 0x001fd40000000010 */
[----:B------:R-:W0:Y:S02]  /*01c0*/  F2F.F32.F64 R11, R10 ;  /* 0x0000000a000b7310 */ /* 0x000e240000301000 */
[----:B0-----:R0:W-:Y:S01]  /*01d0*/  STG.E desc[UR4][R8.64], R11 ;  /* 0x0000000b08007986 */ /* 0x0011e2000c101904 */
[----:B------:R-:W-:Y:S05]  /*01e0*/  @P0 EXIT ;  /* 0x000000000000094d */ /* 0x000fea0003800000 */
[----:B------:R-:W0:Y:S04]  /*01f0*/  LDG.E.64 R6, desc[UR4][R6.64+0x18] ;  /* 0x0000180406067981 */ /* 0x000e28000c1e1b00 */
[----:B------:R-:W2:Y:S01]  /*0200*/  LDG.E R4, desc[UR4][R4.64] ;  /* 0x0000000404047981 */ /* 0x000ea2000c1e1900 */
[----:B0-----:R-:W-:-:S05]  /*0210*/  IMAD.WIDE.U32 R8, R3, 0x4, R6 ;  /* 0x0000000403087825 */ /* 0x001fca00078e0006 */
[----:B------:R-:W3:Y:S01]  /*0220*/  LDG.E R10, desc[UR4][R8.64] ;  /* 0x00000004080a7981 */ /* 0x000ee2000c1e1900 */
[----:B--2---:R-:W0:Y:S02]  /*0230*/  F2F.F64.F32 R2, R4 ;  /* 0x0000000400027310 */ /* 0x004e240000201800 */
[----:B0-----:R-:W-:-:S06]  /*0240*/  DMUL R2, R2, -UR6 ;  /* 0x8000000602027c28 */ /* 0x001fcc0008000000 */
[----:B---3--:R-:W0:Y:S02]  /*0250*/  F2F.F64.F32 R10, R10 ;  /* 0x0000000a000a7310 */ /* 0x008e240000201800 */
[----:B0-----:R-:W-:-:S10]  /*0260*/  DFMA R2, R2, 0.5, R10 ;  /* 0x3fe000000202782b */ /* 0x001fd4000000000a */
[----:B------:R-:W0:Y:S02]  /*0270*/  F2F.F32.F64 R3, R2 ;  /* 0x0000000200037310 */ /* 0x000e240000301000 */
[----:B0-----:R-:W-:Y:S01]  /*0280*/  STG.E desc[UR4][R8.64], R3 ;  /* 0x0000000308007986 */ /* 0x001fe2000c101904 */
[----:B------:R-:W-:Y:S05]  /*0290*/  EXIT ;  /* 0x000000000000794d */ /* 0x000fea0003800000 */
.L_x_57:
[----:B------:R-:W-:-:S13]  /*02a0*/  ISETP.GT.U32.AND P0, PT, R0, 0x30f, PT ;  /* 0x0000030f0000780c */ /* 0x000fda0003f04070 */
[----:B------:R-:W-:Y:S05]  /*02b0*/  @P0 EXIT ;  /* 0x000000000000094d */ /* 0x000fea0003800000 */
[----:B------:R-:W0:Y:S08]  /*02c0*/  LDC.64 R4, c[0x0][0x380] ;  /* 0x0000e000ff047b82 */ /* 0x000e300000000a00 */
[----:B------:R-:W1:Y:S08]  /*02d0*/  LDC.64 R10, c[0x0][0x398] ;  /* 0x0000e600ff0a7b82 */ /* 0x000e700000000a00 */
[----:B------:R-:W2:Y:S01]  /*02e0*/  LDC.64 R12, c[0x0][0x3a0] ;  /* 0x0000e800ff0c7b82 */ /* 0x000ea20000000a00 */
[----:B0-----:R-:W3:Y:S01]  /*02f0*/  LDG.E.64 R8, desc[UR4][R4.64] ;  /* 0x0000000404087981 */ /* 0x001ee2000c1e1b00 */
[----:B------:R-:W-:-:S05]  /*0300*/  IADD3 R7, PT, PT, R3, -0xa, RZ ;  /* 0xfffffff603077810 */ /* 0x000fca0007ffe0ff */
[----:B-1----:R-:W-:-:S05]  /*0310*/  IMAD.WIDE.U32 R2, R7, 0x4, R10 ;  /* 0x0000000407027825 */ /* 0x002fca00078e000a */
[----:B------:R-:W4:Y:S01]  /*0320*/  LDG.E R6, desc[UR4][R2.64] ;  /* 0x0000000402067981 */ /* 0x000f22000c1e1900 */
[----:B------:R-:W-:Y:S02]  /*0330*/  IMAD R11, R7, 0x310, R0 ;  /* 0x00000310070b7824 */ /* 0x000fe400078e0200 */
        /* <DEDUP_REMOVED lines=27> */
.L_x_58:
        /* <DEDUP_REMOVED lines=9> */
.L_x_95:


//--------------------- .text._Z17updateHiddenLayerP19NeuralNetworkDevicePfS1_ --------------------------
	.section	.text._Z17updateHiddenLayerP19NeuralNetworkDevicePfS1_,"ax",@progbits
	.align	128
        .global         _Z17updateHiddenLayerP19NeuralNetworkDevicePfS1_
        .type           _Z17updateHiddenLayerP19NeuralNetworkDevicePfS1_,@function
        .size           _Z17updateHiddenLayerP19NeuralNetworkDevicePfS1_,(.L_x_96 - _Z17updateHiddenLayerP19NeuralNetworkDevicePfS1_)
        .other          _Z17updateHiddenLayerP19NeuralNetworkDevicePfS1_,@"STO_CUDA_ENTRY STV_DEFAULT"
_Z17updateHiddenLayerP19NeuralNetworkDevicePfS1_:
.text._Z17updateHiddenLayerP19NeuralNetworkDevicePfS1_:
[----:B------:R-:W-:Y:S08]  /*0000*/  LDC R1, c[0x0][0x37c] ;  /* 0x0000df00ff017b82 */ /* 0x000ff00000000800 */
[----:B------:R-:W0:Y:S01]  /*0010*/  LDC.64 R4, c[0x0][0x380] ;  /* 0x0000e000ff047b82 */ /* 0x000e220000000a00 */
[----:B------:R-:W0:Y:S01]  /*0020*/  LDCU.64 UR4, c[0x0][0x358] ;  /* 0x00006b00ff0477ac */ /* 0x000e220008000a00 */
[----:B------:R-:W1:Y:S06]  /*0030*/  S2R R3, SR_CTAID.X ;  /* 0x0000000000037919 */ /* 0x000e6c0000002500 */
[----:B------:R-:W1:Y:S01]  /*0040*/  LDC.64 R6, c[0x0][0x388] ;  /* 0x0000e200ff067b82 */ /* 0x000e620000000a00 */
[----:B------:R-:W2:Y:S07]  /*0050*/  S2R R0, SR_TID.X ;  /* 0x0000000000007919 */ /* 0x000eae0000002100 */
[----:B------:R-:W3:Y:S01]  /*0060*/  LDC.64 R12, c[0x0][0x390] ;  /* 0x0000e400ff0c7b82 */ /* 0x000ee20000000a00 */
[----:B0-----:R-:W4:Y:S01]  /*0070*/  LDG.E.64 R8, desc[UR4][R4.64] ;  /* 0x0000000404087981 */ /* 0x001f22000c1e1b00 */
[----:B-1----:R-:W-:-:S05]  /*0080*/  IMAD.WIDE.U32 R6, R3, 0x4, R6 ;  /* 0x0000000403067825 */ /* 0x002fca00078e0006 */
[----:B------:R-:W5:Y:S01]  /*0090*/  LDG.E R2, desc[UR4][R6.64] ;  /* 0x0000000406027981 */ /* 0x000f62000c1e1900 */
[----:B--2---:R-:W-:Y:S02]  /*00a0*/  IMAD R11, R3, 0x310, R0 ;  /* 0x00000310030b7824 */ /* 0x004fe400078e0200 */
[----:B---3--:R-:W-:-:S05]  /*00b0*/  IMAD.WIDE.U32 R12, R0, 0x4, R12 ;  /* 0x00000004000c7825 */ /* 0x008fca00078e000c */
[----:B------:R-:W2:Y:S01]  /*00c0*/  LDG.E R14, desc[UR4][R12.64] ;  /* 0x000000040c0e7981 */ /* 0x000ea2000c1e1900 */
[----:B----4-:R-:W-:-:S05]  /*00d0*/  IMAD.WIDE.U32 R8, R11, 0x4, R8 ;  /* 0x000000040b087825 */ /* 0x010fca00078e0008 */
[----:B------:R-:W3:Y:S01]  /*00e0*/  LDG.E R16, desc[UR4][R8.64] ;  /* 0x0000000408107981 */ /* 0x000ee2000c1e1900 */
[----:B-----5:R-:W0:Y:S01]  /*00f0*/  F2F.F64.F32 R10, R2 ;  /* 0x00000002000a7310 */ /* 0x020e220000201800 */
[----:B------:R-:W-:Y:S01]  /*0100*/  UMOV UR6, 0x47ae147b ;  /* 0x47ae147b00067882 */ /* 0x000fe20000000000 */
[----:B------:R-:W-:-:S06]  /*0110*/  UMOV UR7, 0x3f847ae1 ;  /* 0x3f847ae100077882 */ /* 0x000fcc0000000000 */
[----:B--2---:R-:W-:Y:S01]  /*0120*/  F2F.F64.F32 R14, R14 ;  /* 0x0000000e000e7310 */ /* 0x004fe20000201800 */
[----:B0-----:R-:W-:-:S08]  /*0130*/  DMUL R10, R10, UR6 ;  /* 0x000000060a0a7c28 */ /* 0x001fd00008000000 */
[----:B------:R-:W-:Y:S01]  /*0140*/  DMUL R10, R10, 0.5 ;  /* 0x3fe000000a0a7828 */ /* 0x000fe20000000000 */
[----:B---3--:R-:W0:Y:S07]  /*0150*/  F2F.F64.F32 R16, R16 ;  /* 0x0000001000107310 */ /* 0x008e2e0000201800 */
[----:B0-----:R-:W-:-:S10]  /*0160*/  DFMA R10, -R10, R14, R16 ;  /* 0x0000000e0a0a722b */ /* 0x001fd40000000110 */
[----:B------:R-:W0:Y:S02]  /*0170*/  F2F.F32.F64 R11, R10 ;  /* 0x0000000a000b7310 */ /* 0x000e240000301000 */
[----:B0-----:R-:W-:Y:S04]  /*0180*/  STG.E desc[UR4][R8.64], R11 ;  /* 0x0000000b08007986 */ /* 0x001fe8000c101904 */
[----:B------:R-:W2:Y:S04]  /*0190*/  LDG.E.64 R4, desc[UR4][R4.64+0x10] ;  /* 0x0000100404047981 */ /* 0x000ea8000c1e1b00 */
[----:B------:R-:W3:Y:S01]  /*01a0*/  LDG.E R6, desc[UR4][R6.64] ;  /* 0x0000000406067981 */ /* 0x000ee2000c1e1900 */
[----:B--2---:R-:W-:-:S05]  /*01b0*/  IMAD.WIDE.U32 R12, R3, 0x4, R4 ;  /* 0x00000004030c7825 */ /* 0x004fca00078e0004 */
[----:B------:R-:W2:Y:S01]  /*01c0*/  LDG.E R14, desc[UR4][R12.64] ;  /* 0x000000040c0e7981 */ /* 0x000ea2000c1e1900 */
[----:B---3--:R-:W0:Y:S01]  /*01d0*/  F2F.F64.F32 R2, R6 ;  /* 0x0000000600027310 */ /* 0x008e220000201800 */
[----:B------:R-:W-:-:S04]  /*01e0*/  ISETP.NE.AND P0, PT, R0, RZ, PT ;  /* 0x000000ff0000720c */ /* 0x000fc80003f05270 */
[----:B------:R-:W-:Y:S02]  /*01f0*/  FSEL R16, RZ, 89128.9609375, P0 ;  /* 0x47ae147bff107808 */ /* 0x000fe40000000000 */
[----:B------:R-:W-:-:S06]  /*0200*/  FSEL R17, RZ, 1.0349999666213989258, P0 ;  /* 0x3f847ae1ff117808 */ /* 0x000fcc0000000000 */
[----:B0-----:R-:W-:Y:S01]  /*0210*/  DMUL R2, R2, R16 ;  /* 0x0000001002027228 */ /* 0x001fe20000000000 */
[----:B--2---:R-:W0:Y:S07]  /*0220*/  F2F.F64.F32 R14, R14 ;  /* 0x0000000e000e7310 */ /* 0x004e2e0000201800 */
[----:B0-----:R-:W-:-:S10]  /*0230*/  DFMA R2, R2, -0.5, R14 ;  /* 0xbfe000000202782b */ /* 0x001fd4000000000e */
[----:B------:R-:W0:Y:S02]  /*0240*/  F2F.F32.F64 R3, R2 ;  /* 0x0000000200037310 */ /* 0x000e240000301000 */
[----:B0-----:R-:W-:Y:S01]  /*0250*/  STG.E desc[UR4][R12.64], R3 ;  /* 0x000000030c007986 */ /* 0x001fe2000c101904 */
[----:B------:R-:W-:Y:S05]  /*0260*/  EXIT ;  /* 0x000000000000794d */ /* 0x000fea0003800000 */
.L_x_59:
        /* <DEDUP_REMOVED lines=9> */
.L_x_96:


//--------------------- .text._Z17updateOutputLayerP19NeuralNetworkDevicePfS1_ --------------------------
	.section	.text._Z17updateOutputLayerP19NeuralNetworkDevicePfS1_,"ax",@progbits
	.align	128
        .global         _Z17updateOutputLayerP19NeuralNetworkDevicePfS1_
        .type           _Z17updateOutputLayerP19NeuralNetworkDevicePfS1_,@function
        .size           _Z17updateOutputLayerP19NeuralNetworkDevicePfS1_,(.L_x_97 - _Z17updateOutputLayerP19NeuralNetworkDevicePfS1_)
        .other          _Z17updateOutputLayerP19NeuralNetworkDevicePfS1_,@"STO_CUDA_ENTRY STV_DEFAULT"
_Z17updateOutputLayerP19NeuralNetworkDevicePfS1_:
.text._Z17updateOutputLayerP19NeuralNetworkDevicePfS1_:
        /* <DEDUP_REMOVED lines=10> */
[----:B--2---:R-:W-:Y:S01]  /*00a0*/  LEA R11, R3, R0, 0x7 ;  /* 0x00000000030b7211 */ /* 0x004fe200078e38ff */
        /* <DEDUP_REMOVED lines=28> */
.L_x_60:
        /* <DEDUP_REMOVED lines=9> */
.L_x_97:


//--------------------- .text._Z28computerHiddenGradient_AccumP19NeuralNetworkDevicePfS1_S1_S1_ --------------------------
	.section	.text._Z28computerHiddenGradient_AccumP19NeuralNetworkDevicePfS1_S1_S1_,"ax",@progbits
	.align	128
        .global         _Z28computerHiddenGradient_AccumP19NeuralNetworkDevicePfS1_S1_S1_
        .type           _Z28computerHiddenGradient_AccumP19NeuralNetworkDevicePfS1_S1_S1_,@function
        .size           _Z28computerHiddenGradient_AccumP19NeuralNetworkDevicePfS1_S1_S1_,(.L_x_98 - _Z28computerHiddenGradient_AccumP19NeuralNetworkDevicePfS1_S1_S1_)
        .other          _Z28computerHiddenGradient_AccumP19NeuralNetworkDevicePfS1_S1_S1_,@"STO_CUDA_ENTRY STV_DEFAULT"
_Z28computerHiddenGradient_AccumP19NeuralNetworkDevicePfS1_S1_S1_:
.text._Z28computerHiddenGradient_AccumP19NeuralNetworkDevicePfS1_S1_S1_:
[----:B------:R-:W-:Y:S08]  /*0000*/  LDC R1, c[0x0][0x37c] ;  /* 0x0000df00ff017b82 */ /* 0x000ff00000000800 */
[----:B------:R-:W0:Y:S01]  /*0010*/  LDC.64 R10, c[0x0][0x380] ;  /* 0x0000e000ff0a7b82 */ /* 0x000e220000000a00 */
[----:B------:R-:W0:Y:S01]  /*0020*/  LDCU.64 UR4, c[0x0][0x358] ;  /* 0x00006b00ff0477ac */ /* 0x000e220008000a00 */
[----:B------:R-:W1:Y:S06]  /*0030*/  S2R R9, SR_TID.X ;  /* 0x0000000000097919 */ /* 0x000e6c0000002100 */
[----:B------:R-:W2:Y:S08]  /*0040*/  LDC.64 R2, c[0x0][0x388] ;  /* 0x0000e200ff027b82 */ /* 0x000eb00000000a00 */
[----:B------:R-:W1:Y:S01]  /*0050*/  LDC.64 R6, c[0x0][0x398] ;  /* 0x0000e600ff067b82 */ /* 0x000e620000000a00 */
[----:B0-----:R-:W3:Y:S04]  /*0060*/  LDG.E.64 R4, desc[UR4][R10.64+0x8] ;  /* 0x000008040a047981 */ /* 0x001ee8000c1e1b00 */
[----:B--2---:R-:W2:Y:S04]  /*0070*/  LDG.E R27, desc[UR4][R2.64] ;  /* 0x00000004021b7981 */ /* 0x004ea8000c1e1900 */
[----:B------:R-:W4:Y:S04]  /*0080*/  LDG.E R25, desc[UR4][R2.64+0x4] ;  /* 0x0000040402197981 */ /* 0x000f28000c1e1900 */
[----:B------:R-:W5:Y:S04]  /*0090*/  LDG.E R23, desc[UR4][R2.64+0x8] ;  /* 0x0000080402177981 */ /* 0x000f68000c1e1900 */
[----:B------:R-:W5:Y:S04]  /*00a0*/  LDG.E R21, desc[UR4][R2.64+0xc] ;  /* 0x00000c0402157981 */ /* 0x000f68000c1e1900 */
[----:B------:R-:W5:Y:S04]  /*00b0*/  LDG.E R8, desc[UR4][R2.64+0x10] ;  /* 0x0000100402087981 */ /* 0x000f68000c1e1900 */
[----:B------:R-:W5:Y:S04]  /*00c0*/  LDG.E R10, desc[UR4][R2.64+0x14] ;  /* 0x00001404020a7981 */ /* 0x000f68000c1e1900 */
[----:B------:R-:W5:Y:S01]  /*00d0*/  LDG.E R12, desc[UR4][R2.64+0x18] ;  /* 0x00001804020c7981 */ /* 0x000f62000c1e1900 */
[----:B-1----:R-:W-:-:S03]  /*00e0*/  IMAD.WIDE.U32 R6, R9, 0x4, R6 ;  /* 0x0000000409067825 */ /* 0x002fc600078e0006 */
[----:B------:R-:W5:Y:S04]  /*00f0*/  LDG.E R14, desc[UR4][R2.64+0x1c] ;  /* 0x00001c04020e7981 */ /* 0x000f68000c1e1900 */
[----:B------:R-:W5:Y:S04]  /*0100*/  LDG.E R19, desc[UR4][R2.64+0x20] ;  /* 0x0000200402137981 */ /* 0x000f68000c1e1900 */
[----:B------:R-:W2:Y:S04]  /*0110*/  LDG.E R6, desc[UR4][R6.64] ;  /* 0x0000000406067981 */ /* 0x000ea8000c1e1900 */
[----:B------:R-:W5:Y:S01]  /*0120*/  LDG.E R29, desc[UR4][R2.64+0x24] ;  /* 0x00002404021d7981 */ /* 0x000f62000c1e1900 */
[----:B---3--:R-:W-:-:S05]  /*0130*/  IMAD.WIDE.U32 R4, R9, 0x4, R4 ;  /* 0x0000000409047825 */ /* 0x008fca00078e0004 */
[----:B------:R-:W3:Y:S04]  /*0140*/  LDG.E R0, desc[UR4][R4.64] ;  /* 0x0000000404007981 */ /* 0x000ee8000c1e1900 */
        /* <DEDUP_REMOVED lines=9> */
[----:B--2---:R-:W-:Y:S01]  /*01e0*/  FSET.BF.GT.AND R6, R6, RZ, PT ;  /* 0x000000ff0606720a */ /* 0x004fe20003804000 */
[----:B---3--:R-:W-:-:S04]  /*01f0*/  FFMA R27, R0, R27, RZ ;  /* 0x0000001b001b7223 */ /* 0x008fc800000000ff */
[----:B----4-:R-:W-:-:S04]  /*0200*/  FFMA R25, R24, R25, R27 ;  /* 0x0000001918197223 */ /* 0x010fc8000000001b */
[----:B-----5:R-:W-:-:S04]  /*0210*/  FFMA R23, R22, R23, R25 ;  /* 0x0000001716177223 */ /* 0x020fc80000000019 */
[----:B------:R-:W-:Y:S02]  /*0220*/  FFMA R0, R20, R21, R23 ;  /* 0x0000001514007223 */ /* 0x000fe40000000017 */
[----:B------:R-:W0:Y:S02]  /*0230*/  LDC.64 R20, c[0x0][0x390] ;  /* 0x0000e400ff147b82 */ /* 0x000e240000000a00 */
[----:B------:R-:W-:-:S06]  /*0240*/  FFMA R0, R11, R8, R0 ;  /* 0x000000080b007223 */ /* 0x000fcc0000000000 */
[----:B------:R-:W1:Y:S01]  /*0250*/  LDC.64 R22, c[0x0][0x3a0] ;  /* 0x0000e800ff167b82 */ /* 0x000e620000000a00 */
[----:B------:R-:W-:-:S04]  /*0260*/  FFMA R0, R13, R10, R0 ;  /* 0x0000000a0d007223 */ /* 0x000fc80000000000 */
[----:B------:R-:W-:-:S04]  /*0270*/  FFMA R0, R15, R12, R0 ;  /* 0x0000000c0f007223 */ /* 0x000fc80000000000 */
[----:B------:R-:W-:-:S04]  /*0280*/  FFMA R17, R17, R14, R0 ;  /* 0x0000000e11117223 */ /* 0x000fc80000000000 */
[----:B------:R-:W-:-:S04]  /*0290*/  FFMA R17, R16, R19, R17 ;  /* 0x0000001310117223 */ /* 0x000fc80000000011 */
[----:B------:R-:W-:Y:S01]  /*02a0*/  FFMA R17, R18, R29, R17 ;  /* 0x0000001d12117223 */ /* 0x000fe20000000011 */
[----:B0-----:R-:W-:-:S04]  /*02b0*/  IMAD.WIDE.U32 R20, R9, 0x4, R20 ;  /* 0x0000000409147825 */ /* 0x001fc800078e0014 */
[----:B------:R-:W-:Y:S01]  /*02c0*/  FMUL R17, R17, R6 ;  /* 0x0000000611117220 */ /* 0x000fe20000400000 */
[----:B-1----:R-:W-:-:S04]  /*02d0*/  IMAD.WIDE.U32 R22, R9, 0x4, R22 ;  /* 0x0000000409167825 */ /* 0x002fc800078e0016 */
[----:B------:R-:W-:Y:S04]  /*02e0*/  STG.E desc[UR4][R20.64], R17 ;  /* 0x0000001114007986 */ /* 0x000fe8000c101904 */
[----:B------:R-:W2:Y:S02]  /*02f0*/  LDG.E R0, desc[UR4][R22.64] ;  /* 0x0000000416007981 */ /* 0x000ea4000c1e1900 */
[----:B--2---:R-:W-:-:S05]  /*0300*/  FADD R3, R17, R0 ;  /* 0x0000000011037221 */ /* 0x004fca0000000000 */
[----:B------:R-:W-:Y:S01]  /*0310*/  STG.E desc[UR4][R22.64], R3 ;  /* 0x0000000316007986 */ /* 0x000fe2000c101904 */
[----:B------:R-:W-:Y:S05]  /*0320*/  EXIT ;  /* 0x000000000000794d */ /* 0x000fea0003800000 */
.L_x_61:
        /* <DEDUP_REMOVED lines=13> */
.L_x_98:


//--------------------- .text._Z42forwardKernalOutput_Softmax_Gradient_AccumP19NeuralNetworkDevicePfS1_S1_S1_S1_ --------------------------
	.section	.text._Z42forwardKernalOutput_Softmax_Gradient_AccumP19NeuralNetworkDevicePfS1_S1_S1_S1_,"ax",@progbits
	.align	128
        .global         _Z42forwardKernalOutput_Softmax_Gradient_AccumP19NeuralNetworkDevicePfS1_S1_S1_S1_
        .type           _Z42forwardKernalOutput_Softmax_Gradient_AccumP19NeuralNetworkDevicePfS1_S1_S1_S1_,@function
        .size           _Z42forwardKernalOutput_Softmax_Gradient_AccumP19NeuralNetworkDevicePfS1_S1_S1_S1_,(.L_x_91 - _Z42forwardKernalOutput_Softmax_Gradient_AccumP19NeuralNetworkDevicePfS1_S1_S1_S1_)
        .other          _Z42forwardKernalOutput_Softmax_Gradient_AccumP19NeuralNetworkDevicePfS1_S1_S1_S1_,@"STO_CUDA_ENTRY STV_DEFAULT"
_Z42forwardKernalOutput_Softmax_Gradient_AccumP19NeuralNetworkDevicePfS1_S1_S1_S1_:
.text._Z42forwardKernalOutput_Softmax_Gradient_AccumP19NeuralNetworkDevicePfS1_S1_S1_S1_:
[----:B------:R-:W-:Y:S01]  /*0000*/  LDC R1, c[0x0][0x37c] ;  /* 0x0000df00ff017b82 */ /* 0x000fe20000000800 */
[----:B------:R-:W0:Y:S01]  /*0010*/  S2R R3, SR_CTAID.X ;  /* 0x0000000000037919 */ /* 0x000e220000002500 */
[----:B------:R-:W0:Y:S01]  /*0020*/  LDCU UR4, c[0x0][0x360] ;  /* 0x00006c00ff0477ac */ /* 0x000e220008000800 */
[----:B------:R-:W-:Y:S01]  /*0030*/  BSSY.RECONVERGENT B0, `(.L_x_62) ;  /* 0x0000033000007945 */ /* 0x000fe20003800200 */
[----:B------:R-:W0:Y:S01]  /*0040*/  S2R R2, SR_TID.X ;  /* 0x0000000000027919 */ /* 0x000e220000002100 */
[----:B------:R-:W1:Y:S01]  /*0050*/  LDCU.64 UR6, c[0x0][0x358] ;  /* 0x00006b00ff0677ac */ /* 0x000e620008000a00 */
[----:B0-----:R-:W-:-:S04]  /*0060*/  IMAD R0, R3, UR4, R2 ;  /* 0x0000000403007c24 */ /* 0x001fc8000f8e0202 */
[----:B------:R-:W-:-:S05]  /*0070*/  IMAD R7, R0, 0xc, RZ ;  /* 0x0000000c00077824 */ /* 0x000fca00078e02ff */
[----:B------:R-:W-:-:S13]  /*0080*/  ISETP.GT.AND P0, PT, R7, 0x7ffffff3, PT ;  /* 0x7ffffff30700780c */ /* 0x000fda0003f04270 */
[----:B-1----:R-:W-:Y:S05]  /*0090*/  @P0 BRA `(.L_x_63) ;  /* 0x0000000000b00947 */ /* 0x002fea0003800000 */
[----:B------:R-:W0:Y:S01]  /*00a0*/  S2R R6, SR_CgaCtaId ;  /* 0x0000000000067919 */ /* 0x000e220000008800 */
[----:B------:R-:W1:Y:S01]  /*00b0*/  LDC.64 R4, c[0x0][0x388] ;  /* 0x0000e200ff047b82 */ /* 0x000e620000000a00 */
[----:B------:R-:W-:Y:S01]  /*00c0*/  MOV R3, 0x400 ;  /* 0x0000040000037802 */ /* 0x000fe20000000f00 */
[----:B------:R-:W-:Y:S01]  /*00d0*/  BSSY.RECONVERGENT B1, `(.L_x_64) ;  /* 0x0000016000017945 */ /* 0x000fe20003800200 */
[C---:B------:R-:W-:Y:S02]  /*00e0*/  VIADD R20, R7.reuse, 0x9 ;  /* 0x0000000907147836 */ /* 0x040fe40000000000 */
[----:B0-----:R-:W-:Y:S02]  /*00f0*/  LEA R3, R6, R3, 0x18 ;  /* 0x0000000306037211 */ /* 0x001fe400078ec0ff */
[----:B------:R-:W-:-:S03]  /*0100*/  IADD3 R6, PT, PT, R7, 0xc, RZ ;  /* 0x0000000c07067810 */ /* 0x000fc60007ffe0ff */
[----:B------:R-:W-:-:S07]  /*0110*/  IMAD R3, R0, 0x30, R3 ;  /* 0x0000003000037824 */ /* 0x000fce00078e0203 */
.L_x_65:
[C---:B------:R-:W-:Y:S01]  /*0120*/  IADD3 R11, PT, PT, R7.reuse, 0x1, RZ ;  /* 0x00000001070b7810 */ /* 0x040fe20007ffe0ff */
[C---:B------:R-:W-:Y:S01]  /*0130*/  VIADD R13, R7.reuse, 0x2 ;  /* 0x00000002070d7836 */ /* 0x040fe20000000000 */
[C---:B------:R-:W-:Y:S01]  /*0140*/  IADD3 R15, PT, PT, R7.reuse, 0x3, RZ ;  /* 0x00000003070f7810 */ /* 0x040fe20007ffe0ff */
[----:B-1----:R-:W-:-:S04]  /*0150*/  IMAD.WIDE R8, R7, 0x4, R4 ;  /* 0x0000000407087825 */ /* 0x002fc800078e0204 */
[--C-:B------:R-:W-:Y:S01]  /*0160*/  IMAD.WIDE R10, R11, 0x4, R4.reuse ;  /* 0x000000040b0a7825 */ /* 0x100fe200078e0204 */
[----:B------:R-:W2:Y:S03]  /*0170*/  LDG.E R16, desc[UR6][R8.64] ;  /* 0x0000000608107981 */ /* 0x000ea6000c1e1900 */
[--C-:B------:R-:W-:Y:S01]  /*0180*/  IMAD.WIDE R12, R13, 0x4, R4.reuse ;  /* 0x000000040d0c7825 */ /* 0x100fe200078e0204 */
[----:B------:R-:W2:Y:S03]  /*0190*/  LDG.E R17, desc[UR6][R10.64] ;  /* 0x000000060a117981 */ /* 0x000ea6000c1e1900 */
[----:B------:R-:W-:Y:S01]  /*01a0*/  IMAD.WIDE R14, R15, 0x4, R4 ;  /* 0x000000040f0e7825 */ /* 0x000fe200078e0204 */
[----:B------:R-:W3:Y:S04]  /*01b0*/  LDG.E R18, desc[UR6][R12.64] ;  /* 0x000000060c127981 */ /* 0x000ee8000c1e1900 */
[----:B------:R-:W3:Y:S01]  /*01c0*/  LDG.E R19, desc[UR6][R14.64] ;  /* 0x000000060e137981 */ /* 0x000ee2000c1e1900 */
[----:B------:R-:W-:-:S05]  /*01d0*/  VIADD R7, R7, 0x4 ;  /* 0x0000000407077836 */ /* 0x000fca0000000000 */
[----:B------:R-:W-:Y:S01]  /*01e0*/  ISETP.GE.AND P0, PT, R7, R20, PT ;  /* 0x000000140700720c */ /* 0x000fe20003f06270 */
[----:B--2---:R-:W-:Y:S04]  /*01f0*/  STS.64 [R3], R16 ;  /* 0x0000001003007388 */ /* 0x004fe80000000a00 */
[----:B---3--:R0:W-:Y:S02]  /*0200*/  STS.64 [R3+0x8], R18 ;  /* 0x0000081203007388 */ /* 0x0081e40000000a00 */
[----:B0-----:R-:W-:-:S06]  /*0210*/  IADD3 R3, PT, PT, R3, 0x10, RZ ;  /* 0x0000001003037810 */ /* 0x001fcc0007ffe0ff */
[----:B------:R-:W-:Y:S05]  /*0220*/  @!P0 BRA `(.L_x_65) ;  /* 0xfffffffc00bc8947 */ /* 0x000fea000383ffff */
[----:B------:R-:W-:Y:S05]  /*0230*/  BSYNC.RECONVERGENT B1 ;  /* 0x0000000000017941 */ /* 0x000fea0003800200 */
.L_x_64:
[----:B------:R-:W-:Y:S01]  /*0240*/  IMAD.IADD R8, R6, 0x1, -R7 ;  /* 0x0000000106087824 */ /* 0x000fe200078e0a07 */
[----:B------:R-:W-:Y:S04]  /*0250*/  BSSY.RECONVERGENT B1, `(.L_x_66) ;  /* 0x000000b000017945 */ /* 0x000fe80003800200 */
[----:B------:R-:W-:-:S13]  /*0260*/  ISETP.GT.AND P0, PT, R8, 0x1, PT ;  /* 0x000000010800780c */ /* 0x000fda0003f04270 */
[----:B------:R-:W-:Y:S05]  /*0270*/  @!P0 BRA `(.L_x_67) ;  /* 0x0000000000208947 */ /* 0x000fea0003800000 */
[C---:B------:R-:W-:Y:S01]  /*0280*/  IADD3 R11, PT, PT, R7.reuse, 0x1, RZ ;  /* 0x00000001070b7810 */ /* 0x040fe20007ffe0ff */
[----:B------:R-:W-:-:S04]  /*0290*/  IMAD.WIDE R8, R7, 0x4, R4 ;  /* 0x0000000407087825 */ /* 0x000fc800078e0204 */
[----:B------:R-:W-:Y:S01]  /*02a0*/  IMAD.WIDE R10, R11, 0x4, R4 ;  /* 0x000000040b0a7825 */ /* 0x000fe200078e0204 */
[----:B------:R-:W2:Y:S04]  /*02b0*/  LDG.E R12, desc[UR6][R8.64] ;  /* 0x00000006080c7981 */ /* 0x000ea8000c1e1900 */
[----:B------:R-:W2:Y:S01]  /*02c0*/  LDG.E R13, desc[UR6][R10.64] ;  /* 0x000000060a0d7981 */ /* 0x000ea2000c1e1900 */
[----:B------:R-:W-:-:S03]  /*02d0*/  VIADD R7, R7, 0x2 ;  /* 0x0000000207077836 */ /* 0x000fc60000000000 */
[----:B--2---:R0:W-:Y:S02]  /*02e0*/  STS.64 [R3], R12 ;  /* 0x0000000c03007388 */ /* 0x0041e40000000a00 */
[----:B0-----:R-:W-:-:S07]  /*02f0*/  IADD3 R3, PT, PT, R3, 0x8, RZ ;  /* 0x0000000803037810 */ /* 0x001fce0007ffe0ff */
.L_x_67:
[----:B------:R-:W-:Y:S05]  /*0300*/  BSYNC.RECONVERGENT B1 ;  /* 0x0000000000017941 */ /* 0x000fea0003800200 */
.L_x_66:
[----:B------:R-:W-:-:S13]  /*0310*/  ISETP.LT.OR P0, PT, R7, R6, !PT ;  /* 0x000000060700720c */ /* 0x000fda0007f01670 */
[----:B------:R-:W-:Y:S05]  /*0320*/  @!P0 BRA `(.L_x_63) ;  /* 0x00000000000c8947 */ /* 0x000fea0003800000 */
[----:B------:R-:W-:-:S06]  /*0330*/  IMAD.WIDE R4, R7, 0x4, R4 ;  /* 0x0000000407047825 */ /* 0x000fcc00078e0204 */
[----:B------:R-:W2:Y:S04]  /*0340*/  LDG.E R4, desc[UR6][R4.64] ;  /* 0x0000000604047981 */ /* 0x000ea8000c1e1900 */
[----:B--2---:R0:W-:Y:S02]  /*0350*/  STS [R3], R4 ;  /* 0x0000000403007388 */ /* 0x0041e40000000800 */
.L_x_63:
[----:B------:R-:W-:Y:S05]  /*0360*/  BSYNC.RECONVERGENT B0 ;  /* 0x0000000000007941 */ /* 0x000fea0003800200 */
.L_x_62:
[----:B------:R-:W-:-:S13]  /*0370*/  ISETP.NE.AND P0, PT, R0, 0x9, PT ;  /* 0x000000090000780c */ /* 0x000fda0003f05270 */
[----:B------:R-:W1:Y:S02]  /*0380*/  @!P0 LDC.64 R6, c[0x0][0x388] ;  /* 0x0000e200ff068b82 */ /* 0x000e640000000a00 */
[----:B-1----:R-:W2:Y:S04]  /*0390*/  @!P0 LDG.E R12, desc[UR6][R6.64+0x1e0] ;  /* 0x0001e006060c8981 */ /* 0x002ea8000c1e1900 */
[----:B------:R-:W2:Y:S04]  /*03a0*/  @!P0 LDG.E R13, desc[UR6][R6.64+0x1e4] ;  /* 0x0001e406060d8981 */ /* 0x000ea8000c1e1900 */
[----:B------:R-:W2:Y:S04]  /*03b0*/  @!P0 LDG.E R14, desc[UR6][R6.64+0x1e8] ;  /* 0x0001e806060e8981 */ /* 0x000ea8000c1e1900 */
[----:B------:R-:W2:Y:S04]  /*03c0*/  @!P0 LDG.E R15, desc[UR6][R6.64+0x1ec] ;  /* 0x0001ec06060f8981 */ /* 0x000ea8000c1e1900 */
[----:B------:R-:W3:Y:S04]  /*03d0*/  @!P0 LDG.E R20, desc[UR6][R6.64+0x1f0] ;  /* 0x0001f00606148981 */ /* 0x000ee8000c1e1900 */
[----:B------:R-:W3:Y:S04]  /*03e0*/  @!P0 LDG.E R21, desc[UR6][R6.64+0x1f4] ;  /* 0x0001f40606158981 */ /* 0x000ee8000c1e1900 */
[----:B------:R-:W3:Y:S04]  /*03f0*/  @!P0 LDG.E R22, desc[UR6][R6.64+0x1f8] ;  /* 0x0001f80606168981 */ /* 0x000ee8000c1e1900 */
[----:B------:R-:W3:Y:S01]  /*0400*/  @!P0 LDG.E R23, desc[UR6][R6.64+0x1fc] ;  /* 0x0001fc0606178981 */ /* 0x000ee2000c1e1900 */
[----:B------:R-:W1:Y:S01]  /*0410*/  S2UR UR5, SR_CgaCtaId ;  /* 0x00000000000579c3 */ /* 0x000e620000008800 */
[----:B------:R-:W-:-:S07]  /*0420*/  UMOV UR4, 0x400 ;  /* 0x0000040000047882 */ /* 0x000fce0000000000 */
[----:B------:R-:W0:Y:S01]  /*0430*/  LDC.64 R10, c[0x0][0x380] ;  /* 0x0000e000ff0a7b82 */ /* 0x000e220000000a00 */
[----:B-1----:R-:W-:-:S09]  /*0440*/  ULEA UR8, UR5, UR4, 0x18 ;  /* 0x0000000405087291 */ /* 0x002fd2000f8ec0ff */
[----:B--2---:R1:W-:Y:S04]  /*0450*/  @!P0 STS.128 [UR8+0x1e0], R12 ;  /* 0x0001e00cff008988 */ /* 0x0043e80008000c08 */
[----:B---3--:R1:W-:Y:S01]  /*0460*/  @!P0 STS.128 [UR8+0x1f0], R20 ;  /* 0x0001f014ff008988 */ /* 0x0083e20008000c08 */
[----:B------:R-:W-:Y:S06]  /*0470*/  BAR.SYNC.DEFER_BLOCKING 0x0 ;  /* 0x0000000000007b1d */ /* 0x000fec0000010000 */
[----:B0-----:R-:W2:Y:S04]  /*0480*/  LDG.E.64 R4, desc[UR6][R10.64+0x18] ;  /* 0x000018060a047981 */ /* 0x001ea8000c1e1b00 */
[----:B------:R-:W3:Y:S01]  /*0490*/  LDG.E.64 R8, desc[UR6][R10.64+0x8] ;  /* 0x000008060a087981 */ /* 0x000ee2000c1e1b00 */
[----:B--2---:R-:W-:-:S05]  /*04a0*/  IMAD.WIDE R4, R0, 0x4, R4 ;  /* 0x0000000400047825 */ /* 0x004fca00078e0204 */
[----:B------:R1:W5:Y:S01]  /*04b0*/  LD.E R7, desc[UR6][R4.64] ;  /* 0x0000000604077980 */ /* 0x000362000c101900 */
[----:B---3--:R-:W-:Y:S01]  /*04c0*/  IADD3 R28, P0, PT, R8, 0x20, RZ ;  /* 0x00000020081c7810 */ /* 0x008fe20007f1e0ff */
[----:B------:R-:W-:Y:S02]  /*04d0*/  IMAD.SHL.U32 R3, R0, 0x80, RZ ;  /* 0x0000008000037824 */ /* 0x000fe400078e00ff */
[----:B------:R-:W-:Y:S01]  /*04e0*/  IMAD.MOV.U32 R16, RZ, RZ, 0x20 ;  /* 0x00000020ff107424 */ /* 0x000fe200078e00ff */
[----:B------:R-:W-:-:S09]  /*04f0*/  IADD3.X R29, PT, PT, RZ, R9, RZ, P0, !PT ;  /* 0x00000009ff1d7210 */ /* 0x000fd200007fe4ff */
.L_x_68:
[C---:B-1----:R-:W-:Y:S01]  /*0500*/  IMAD.WIDE R14, R3.reuse, 0x4, R28 ;  /* 0x00000004030e7825 */ /* 0x042fe200078e021c */
[----:B------:R-:W0:Y:S04]  /*0510*/  LDS.128 R8, [R16+UR8+-0x20] ;  /* 0xffffe00810087984 */ /* 0x000e280008000c00 */
[----:B------:R-:W0:Y:S04]  /*0520*/  LD.E R6, desc[UR6][R14.64+-0x20] ;  /* 0xffffe0060e067980 */ /* 0x000e28000c101900 */
        /* <DEDUP_REMOVED lines=14> */
[----:B------:R1:W4:Y:S01]  /*0610*/  LD.E R26, desc[UR6][R14.64+0x1c] ;  /* 0x00001c060e1a7980 */ /* 0x000322000c101900 */
[----:B------:R-:W-:-:S02]  /*0620*/  VIADD R3, R3, 0x10 ;  /* 0x0000001003037836 */ /* 0x000fc40000000000 */
[----:B0----5:R-:W-:-:S04]  /*0630*/  FFMA R7, R6, R8, R7 ;  /* 0x0000000806077223 */ /* 0x021fc80000000007 */
[----:B--2---:R-:W-:-:S04]  /*0640*/  FFMA R4, R4, R9, R7 ;  /* 0x0000000904047223 */ /* 0x004fc80000000007 */
[----:B---3--:R-:W-:Y:S02]  /*0650*/  FFMA R10, R5, R10, R4 ;  /* 0x0000000a050a7223 */ /* 0x008fe40000000004 */
[----:B------:R-:W0:Y:S02]  /*0660*/  LDS.128 R4, [R16+UR8+-0x10] ;  /* 0xfffff00810047984 */ /* 0x000e240008000c00 */
[----:B----4-:R-:W-:-:S04]  /*0670*/  FFMA R10, R25, R11, R10 ;  /* 0x0000000b190a7223 */ /* 0x010fc8000000000a */
[----:B0-----:R-:W-:Y:S02]  /*0680*/  FFMA R27, R27, R4, R10 ;  /* 0x000000041b1b7223 */ /* 0x001fe4000000000a */
[----:B------:R-:W0:Y:S02]  /*0690*/  LDS.128 R8, [R16+UR8] ;  /* 0x0000000810087984 */ /* 0x000e240008000c00 */
[----:B------:R-:W-:-:S04]  /*06a0*/  FFMA R12, R12, R5, R27 ;  /* 0x000000050c0c7223 */ /* 0x000fc8000000001b */
[----:B------:R-:W-:Y:S02]  /*06b0*/  FFMA R5, R13, R6, R12 ;  /* 0x000000060d057223 */ /* 0x000fe4000000000c */
[----:B-1----:R1:W2:Y:S02]  /*06c0*/  LDS.128 R12, [R16+UR8+0x10] ;  /* 0x00001008100c7984 */ /* 0x0022a40008000c00 */
[----:B------:R-:W-:Y:S01]  /*06d0*/  FFMA R18, R18, R7, R5 ;  /* 0x0000000712127223 */ /* 0x000fe20000000005 */
[----:B-1----:R-:W-:-:S04]  /*06e0*/  IADD3 R16, PT, PT, R16, 0x40, RZ ;  /* 0x0000004010107810 */ /* 0x002fc80007ffe0ff */
[----:B------:R-:W-:Y:S01]  /*06f0*/  ISETP.NE.AND P0, PT, R16, 0x220, PT ;  /* 0x000002201000780c */ /* 0x000fe20003f05270 */
[----:B0-----:R-:W-:-:S04]  /*0700*/  FFMA R17, R17, R8, R18 ;  /* 0x0000000811117223 */ /* 0x001fc80000000012 */
[----:B------:R-:W-:-:S04]  /*0710*/  FFMA R20, R20, R9, R17 ;  /* 0x0000000914147223 */ /* 0x000fc80000000011 */
[----:B------:R-:W-:-:S04]  /*0720*/  FFMA R19, R19, R10, R20 ;  /* 0x0000000a13137223 */ /* 0x000fc80000000014 */
[----:B------:R-:W-:-:S04]  /*0730*/  FFMA R22, R22, R11, R19 ;  /* 0x0000000b16167223 */ /* 0x000fc80000000013 */
[----:B--2---:R-:W-:-:S04]  /*0740*/  FFMA R21, R21, R12, R22 ;  /* 0x0000000c15157223 */ /* 0x004fc80000000016 */
[----:B------:R-:W-:-:S04]  /*0750*/  FFMA R24, R24, R13, R21 ;  /* 0x0000000d18187223 */ /* 0x000fc80000000015 */
[----:B------:R-:W-:-:S04]  /*0760*/  FFMA R23, R23, R14, R24 ;  /* 0x0000000e17177223 */ /* 0x000fc80000000018 */
[----:B------:R-:W-:Y:S01]  /*0770*/  FFMA R7, R26, R15, R23 ;  /* 0x0000000f1a077223 */ /* 0x000fe20000000017 */
[----:B------:R-:W-:Y:S06]  /*0780*/  @P0 BRA `(.L_x_68) ;  /* 0xfffffffc005c0947 */ /* 0x000fec000383ffff */
[----:B------:R-:W-:Y:S02]  /*0790*/  HFMA2 R4, -RZ, RZ, 0.96630859375, -0.0022525787353515625 ;  /* 0x3bbb989dff047431 */ /* 0x000fe400000001ff */
[----:B------:R-:W-:Y:S01]  /*07a0*/  IMAD.MOV.U32 R6, RZ, RZ, 0x437c0000 ;  /* 0x437c0000ff067424 */ /* 0x000fe200078e00ff */
[----:B------:R-:W-:Y:S01]  /*07b0*/  ISETP.NE.AND P0, PT, R2, RZ, PT ;  /* 0x000000ff0200720c */ /* 0x000fe20003f05270 */
[----:B------:R-:W-:Y:S01]  /*07c0*/  BSSY.RECONVERGENT B0, `(.L_x_69) ;  /* 0x0000012000007945 */ /* 0x000fe20003800200 */
[----:B------:R-:W-:-:S04]  /*07d0*/  UIADD3 UR4, UPT, UPT, UR4, 0x200, URZ ;  /* 0x0000020004047890 */ /* 0x000fc8000fffe0ff */
[----:B------:R-:W-:Y:S01]  /*07e0*/  ULEA UR4, UR5, UR4, 0x18 ;  /* 0x0000000405047291 */ /* 0x000fe2000f8ec0ff */
[----:B------:R-:W-:-:S04]  /*07f0*/  FFMA.SAT R3, R7, R4, 0.5 ;  /* 0x3f00000007037423 */ /* 0x000fc80000002004 */
[----:B------:R-:W-:Y:S02]  /*0800*/  FFMA.RM R3, R3, R6, 12582913 ;  /* 0x4b40000103037423 */ /* 0x000fe40000004006 */
[----:B------:R-:W-:Y:S02]  /*0810*/  @!P0 STS [UR8+0x200], RZ ;  /* 0x000200ffff008988 */ /* 0x000fe40008000808 */
[----:B------:R-:W-:-:S04]  /*0820*/  FADD R2, R3, -12583039 ;  /* 0xcb40007f03027421 */ /* 0x000fc80000000000 */
[----:B------:R-:W-:-:S04]  /*0830*/  FFMA R2, R7, 1.4426950216293334961, -R2 ;  /* 0x3fb8aa3b07027823 */ /* 0x000fc80000000802 */
[----:B------:R-:W-:Y:S01]  /*0840*/  FFMA R7, R7, 1.925963033500011079e-08, R2 ;  /* 0x32a5706007077823 */ /* 0x000fe20000000002 */
[----:B------:R-:W-:-:S05]  /*0850*/  SHF.L.U32 R2, R3, 0x17, RZ ;  /* 0x0000001703027819 */ /* 0x000fca00000006ff */
[----:B------:R-:W0:Y:S02]  /*0860*/  MUFU.EX2 R7, R7 ;  /* 0x0000000700077308 */ /* 0x000e240000000800 */
[----:B0-----:R-:W-:Y:S01]  /*0870*/  FMUL R2, R2, R7 ;  /* 0x0000000702027220 */ /* 0x001fe20000400000 */
[----:B------:R-:W-:Y:S06]  /*0880*/  BAR.SYNC.DEFER_BLOCKING 0x0 ;  /* 0x0000000000007b1d */ /* 0x000fec0000010000 */
.L_x_70:
[----:B------:R-:W0:Y:S01]  /*0890*/  LDS R4, [UR4] ;  /* 0x00000004ff047984 */ /* 0x000e220008000800 */
[----:B------:R-:W-:Y:S02]  /*08a0*/  IMAD.U32 R3, RZ, RZ, UR4 ;  /* 0x00000004ff037e24 */ /* 0x000fe4000f8e00ff */
[----:B0-----:R-:W-:-:S05]  /*08b0*/  FADD R5, R2, R4 ;  /* 0x0000000402057221 */ /* 0x001fca0000000000 */
[----:B------:R-:W0:Y:S02]  /*08c0*/  ATOMS.CAST.SPIN P0, [R3], R4, R5 ;  /* 0x000000040300758d */ /* 0x000e240001800005 */
[----:B0-----:R-:W-:Y:S05]  /*08d0*/  @!P0 BRA `(.L_x_70) ;  /* 0xfffffffc00ec8947 */ /* 0x001fea000383ffff */
[----:B------:R-:W-:Y:S05]  /*08e0*/  BSYNC.RECONVERGENT B0 ;  /* 0x0000000000007941 */ /* 0x000fea0003800200 */
.L_x_69:
[----:B------:R-:W-:Y:S06]  /*08f0*/  BAR.SYNC.DEFER_BLOCKING 0x0 ;  /* 0x0000000000007b1d */ /* 0x000fec0000010000 */
[----:B------:R-:W-:Y:S01]  /*0900*/  BSSY.RECONVERGENT B0, `(.L_x_71) ;  /* 0x000000d000007945 */ /* 0x000fe20003800200 */
[----:B------:R-:W0:Y:S02]  /*0910*/  LDS R3, [UR8+0x200] ;  /* 0x00020008ff037984 */ /* 0x000e240008000800 */
[----:B0-----:R-:W0:Y:S08]  /*0920*/  MUFU.RCP R4, R3 ;  /* 0x0000000300047308 */ /* 0x001e300000001000 */
        /* <DEDUP_REMOVED lines=8> */
[----:B------:R-:W-:Y:S05]  /*09b0*/  CALL.REL.NOINC `($__internal_2_$__cuda_sm3x_div_rn_noftz_f32_slowpath) ;  /* 0x00000000004c7944 */ /* 0x000fea0003c00000 */
[----:B------:R-:W-:-:S07]  /*09c0*/  MOV R11, R2 ;  /* 0x00000002000b7202 */ /* 0x000fce0000000f00 */
.L_x_72:
[----:B------:R-:W-:Y:S05]  /*09d0*/  BSYNC.RECONVERGENT B0 ;  /* 0x0000000000007941 */ /* 0x000fea0003800200 */
.L_x_71:
[----:B------:R-:W0:Y:S08]  /*09e0*/  LDC.64 R2, c[0x0][0x390] ;  /* 0x0000e400ff027b82 */ /* 0x000e300000000a00 */
[----:B------:R-:W1:Y:S08]  /*09f0*/  LDC.64 R4, c[0x0][0x398] ;  /* 0x0000e600ff047b82 */ /* 0x000e700000000a00 */
[----:B------:R-:W2:Y:S01]  /*0a00*/  LDC.64 R6, c[0x0][0x3a0] ;  /* 0x0000e800ff067b82 */ /* 0x000ea20000000a00 */
[----:B0-----:R-:W-:-:S07]  /*0a10*/  IMAD.WIDE R2, R0, 0x4, R2 ;  /* 0x0000000400027825 */ /* 0x001fce00078e0202 */
[----:B------:R-:W0:Y:S01]  /*0a20*/  LDC.64 R8, c[0x0][0x3a8] ;  /* 0x0000ea00ff087b82 */ /* 0x000e220000000a00 */
[----:B------:R-:W-:Y:S01]  /*0a30*/  STG.E desc[UR6][R2.64], R11 ;  /* 0x0000000b02007986 */ /* 0x000fe2000c101906 */
[----:B-1----:R-:W-:-:S06]  /*0a40*/  IMAD.WIDE R4, R0, 0x4, R4 ;  /* 0x0000000400047825 */ /* 0x002fcc00078e0204 */
[----:B------:R-:W-:Y:S06]  /*0a50*/  BAR.SYNC.DEFER_BLOCKING 0x0 ;  /* 0x0000000000007b1d */ /* 0x000fec0000010000 */
[----:B------:R-:W3:Y:S01]  /*0a60*/  LDG.E R4, desc[UR6][R4.64] ;  /* 0x0000000604047981 */ /* 0x000ee2000c1e1900 */
[----:B--2---:R-:W-:-:S04]  /*0a70*/  IMAD.WIDE R6, R0, 0x4, R6 ;  /* 0x0000000400067825 */ /* 0x004fc800078e0206 */
[----:B0-----:R-:W-:-:S04]  /*0a80*/  IMAD.WIDE R8, R0, 0x4, R8 ;  /* 0x0000000400087825 */ /* 0x001fc800078e0208 */
[----:B---3--:R-:W-:-:S05]  /*0a90*/  FADD R13, -R4, R11 ;  /* 0x0000000b040d7221 */ /* 0x008fca0000000100 */
[----:B------:R-:W-:Y:S04]  /*0aa0*/  STG.E desc[UR6][R6.64], R13 ;  /* 0x0000000d06007986 */ /* 0x000fe8000c101906 */
[----:B------:R-:W2:Y:S02]  /*0ab0*/  LDG.E R0, desc[UR6][R8.64] ;  /* 0x0000000608007981 */ /* 0x000ea4000c1e1900 */
[----:B--2---:R-:W-:-:S05]  /*0ac0*/  FADD R15, R13, R0 ;  /* 0x000000000d0f7221 */ /* 0x004fca0000000000 */
[----:B------:R-:W-:Y:S01]  /*0ad0*/  STG.E desc[UR6][R8.64], R15 ;  /* 0x0000000f08007986 */ /* 0x000fe2000c101906 */
[----:B------:R-:W-:Y:S05]  /*0ae0*/  EXIT ;  /* 0x000000000000794d */ /* 0x000fea0003800000 */
        .weak           $__internal_2_$__cuda_sm3x_div_rn_noftz_f32_slowpath
        .type           $__internal_2_$__cuda_sm3x_div_rn_noftz_f32_slowpath,@function
        .size           $__internal_2_$__cuda_sm3x_div_rn_noftz_f32_slowpath,(.L_x_91 - $__internal_2_$__cuda_sm3x_div_rn_noftz_f32_slowpath)
$__internal_2_$__cuda_sm3x_div_rn_noftz_f32_slowpath:
[----:B------:R-:W-:Y:S01]  /*0af0*/  SHF.R.U32.HI R6, RZ, 0x17, R3 ;  /* 0x00000017ff067819 */ /* 0x000fe20000011603 */
[----:B------:R-:W-:Y:S01]  /*0b00*/  BSSY.RECONVERGENT B1, `(.L_x_73) ;  /* 0x0000066000017945 */ /* 0x000fe20003800200 */
[--C-:B------:R-:W-:Y:S02]  /*0b10*/  SHF.R.U32.HI R5, RZ, 0x17, R2.reuse ;  /* 0x00000017ff057819 */ /* 0x100fe40000011602 */
[----:B------:R-:W-:Y:S02]  /*0b20*/  LOP3.LUT R6, R6, 0xff, RZ, 0xc0, !PT ;  /* 0x000000ff06067812 */ /* 0x000fe400078ec0ff */
[----:B------:R-:W-:Y:S01]  /*0b30*/  LOP3.LUT R10, R5, 0xff, RZ, 0xc0, !PT ;  /* 0x000000ff050a7812 */ /* 0x000fe200078ec0ff */
[----:B------:R-:W-:Y:S01]  /*0b40*/  IMAD.MOV.U32 R5, RZ, RZ, R2 ;  /* 0x000000ffff057224 */ /* 0x000fe200078e0002 */
[----:B------:R-:W-:Y:S01]  /*0b50*/  MOV R8, R3 ;  /* 0x0000000300087202 */ /* 0x000fe20000000f00 */
[----:B------:R-:W-:Y:S01]  /*0b60*/  VIADD R9, R6, 0xffffffff ;  /* 0xffffffff06097836 */ /* 0x000fe20000000000 */
[----:B------:R-:W-:-:S04]  /*0b70*/  IADD3 R11, PT, PT, R10, -0x1, RZ ;  /* 0xffffffff0a0b7810 */ /* 0x000fc80007ffe0ff */
[----:B------:R-:W-:-:S04]  /*0b80*/  ISETP.GT.U32.AND P0, PT, R9, 0xfd, PT ;  /* 0x000000fd0900780c */ /* 0x000fc80003f04070 */
[----:B------:R-:W-:-:S13]  /*0b90*/  ISETP.GT.U32.OR P0, PT, R11, 0xfd, P0 ;  /* 0x000000fd0b00780c */ /* 0x000fda0000704470 */
[----:B------:R-:W-:Y:S01]  /*0ba0*/  @!P0 IMAD.MOV.U32 R7, RZ, RZ, RZ ;  /* 0x000000ffff078224 */ /* 0x000fe200078e00ff */
[----:B------:R-:W-:Y:S06]  /*0bb0*/  @!P0 BRA `(.L_x_74) ;  /* 0x0000000000648947 */ /* 0x000fec0003800000 */
[----:B------:R-:W-:-:S13]  /*0bc0*/  FSETP.GTU.FTZ.AND P0, PT, |R2|, +INF , PT ;  /* 0x7f8000000200780b */ /* 0x000fda0003f1c200 */
[----:B------:R-:W-:Y:S05]  /*0bd0*/  @P0 BRA `(.L_x_75) ;  /* 0x00000004005c0947 */ /* 0x000fea0003800000 */
[----:B------:R-:W-:-:S13]  /*0be0*/  FSETP.GTU.FTZ.AND P0, PT, |R3|, +INF , PT ;  /* 0x7f8000000300780b */ /* 0x000fda0003f1c200 */
[----:B------:R-:W-:Y:S05]  /*0bf0*/  @P0 BRA `(.L_x_75) ;  /* 0x0000000400540947 */ /* 0x000fea0003800000 */
[----:B------:R-:W-:-:S13]  /*0c00*/  LOP3.LUT P0, RZ, R8, 0x7fffffff, R5, 0xc8, !PT ;  /* 0x7fffffff08ff7812 */ /* 0x000fda000780c805 */
[----:B------:R-:W-:Y:S05]  /*0c10*/  @!P0 BRA `(.L_x_76) ;  /* 0x0000000400448947 */ /* 0x000fea0003800000 */
[----:B------:R-:W-:Y:S01]  /*0c20*/  FADD.FTZ R12, |R2|, -RZ ;  /* 0x800000ff020c7221 */ /* 0x000fe20000010200 */
[----:B------:R-:W-:-:S04]  /*0c30*/  FADD.FTZ R7, |R3|, -RZ ;  /* 0x800000ff03077221 */ /* 0x000fc80000010200 */
[C---:B------:R-:W-:Y:S02]  /*0c40*/  FSETP.NEU.FTZ.AND P2, PT, R12.reuse, +INF , PT ;  /* 0x7f8000000c00780b */ /* 0x040fe40003f5d000 */
[----:B------:R-:W-:Y:S02]  /*0c50*/  FSETP.NEU.FTZ.AND P1, PT, R7, +INF , PT ;  /* 0x7f8000000700780b */ /* 0x000fe40003f3d000 */
[----:B------:R-:W-:-:S11]  /*0c60*/  FSETP.NEU.FTZ.AND P0, PT, R12, +INF , PT ;  /* 0x7f8000000c00780b */ /* 0x000fd60003f1d000 */
        /* <DEDUP_REMOVED lines=10> */
[----:B------:R-:W-:Y:S02]  /*0d10*/  @!P0 IMAD.MOV.U32 R7, RZ, RZ, -0x40 ;  /* 0xffffffc0ff078424 */ /* 0x000fe400078e00ff */
[----:B------:R-:W-:Y:S01]  /*0d20*/  @!P0 FFMA R5, R2, 1.84467440737095516160e+19, RZ ;  /* 0x5f80000002058823 */ /* 0x000fe200000000ff */
[----:B------:R-:W-:Y:S02]  /*0d30*/  @!P1 FFMA R8, R3, 1.84467440737095516160e+19, RZ ;  /* 0x5f80000003089823 */ /* 0x000fe400000000ff */
[----:B------:R-:W-:-:S07]  /*0d40*/  @!P1 IADD3 R7, PT, PT, R7, 0x40, RZ ;  /* 0x0000004007079810 */ /* 0x000fce0007ffe0ff */
.L_x_74:
        /* <DEDUP_REMOVED lines=18> */
[----:B------:R-:W-:-:S05]  /*0e70*/  IADD3 R7, PT, PT, R3, R6, RZ ;  /* 0x0000000603077210 */ /* 0x000fca0007ffe0ff */
[----:B------:R-:W-:-:S05]  /*0e80*/  VIADD R3, R7, 0xffffffff ;  /* 0xffffffff07037836 */ /* 0x000fca0000000000 */
        /* <DEDUP_REMOVED lines=10> */
[C---:B------:R-:W-:Y:S01]  /*0f30*/  IADD3 R8, PT, PT, R7.reuse, 0x20, RZ ;  /* 0x0000002007087810 */ /* 0x040fe20007ffe0ff */
[CCC-:B------:R-:W-:Y:S01]  /*0f40*/  FFMA.RM R6, R12.reuse, R10.reuse, R9.reuse ;  /* 0x0000000a0c067223 */ /* 0x1c0fe20000004009 */
[----:B------:R-:W-:Y:S02]  /*0f50*/  ISETP.NE.AND P2, PT, R7, RZ, PT ;  /* 0x000000ff0700720c */ /* 0x000fe40003f45270 */
[----:B------:R-:W-:Y:S01]  /*0f60*/  LOP3.LUT R5, R3, 0x7fffff, RZ, 0xc0, !PT ;  /* 0x007fffff03057812 */ /* 0x000fe200078ec0ff */
[----:B------:R-:W-:Y:S01]  /*0f70*/  FFMA.RP R3, R12, R10, R9 ;  /* 0x0000000a0c037223 */ /* 0x000fe20000008009 */
[----:B------:R-:W-:Y:S02]  /*0f80*/  ISETP.NE.AND P1, PT, R7, RZ, PT ;  /* 0x000000ff0700720c */ /* 0x000fe40003f25270 */
[----:B------:R-:W-:Y:S02]  /*0f90*/  LOP3.LUT R5, R5, 0x800000, RZ, 0xfc, !PT ;  /* 0x0080000005057812 */ /* 0x000fe400078efcff */
[----:B------:R-:W-:-:S02]  /*0fa0*/  IADD3 R7, PT, PT, -R7, RZ, RZ ;  /* 0x000000ff07077210 */ /* 0x000fc40007ffe1ff */
[----:B------:R-:W-:Y:S02]  /*0fb0*/  SHF.L.U32 R8, R5, R8, RZ ;  /* 0x0000000805087219 */ /* 0x000fe400000006ff */
[----:B------:R-:W-:Y:S02]  /*0fc0*/  FSETP.NEU.FTZ.AND P0, PT, R3, R6, PT ;  /* 0x000000060300720b */ /* 0x000fe40003f1d000 */
[----:B------:R-:W-:Y:S02]  /*0fd0*/  SEL R6, R7, RZ, P2 ;  /* 0x000000ff07067207 */ /* 0x000fe40001000000 */
[----:B------:R-:W-:Y:S02]  /*0fe0*/  ISETP.NE.AND P1, PT, R8, RZ, P1 ;  /* 0x000000ff0800720c */ /* 0x000fe40000f25270 */
[----:B------:R-:W-:Y:S02]  /*0ff0*/  SHF.R.U32.HI R6, RZ, R6, R5 ;  /* 0x00000006ff067219 */ /* 0x000fe40000011605 */
[----:B------:R-:W-:-:S02]  /*1000*/  PLOP3.LUT P0, PT, P0, P1, PT, 0xf8, 0x8f ;  /* 0x00000000008f781c */ /* 0x000fc40000703f70 */
[----:B------:R-:W-:Y:S02]  /*1010*/  SHF.R.U32.HI R8, RZ, 0x1, R6 ;  /* 0x00000001ff087819 */ /* 0x000fe40000011606 */
[----:B------:R-:W-:-:S04]  /*1020*/  SEL R3, RZ, 0x1, !P0 ;  /* 0x00000001ff037807 */ /* 0x000fc80004000000 */
[----:B------:R-:W-:-:S04]  /*1030*/  LOP3.LUT R3, R3, 0x1, R8, 0xf8, !PT ;  /* 0x0000000103037812 */ /* 0x000fc800078ef808 */
[----:B------:R-:W-:-:S05]  /*1040*/  LOP3.LUT R3, R3, R6, RZ, 0xc0, !PT ;  /* 0x0000000603037212 */ /* 0x000fca00078ec0ff */
[----:B------:R-:W-:-:S05]  /*1050*/  IMAD.IADD R3, R8, 0x1, R3 ;  /* 0x0000000108037824 */ /* 0x000fca00078e0203 */
[----:B------:R-:W-:Y:S01]  /*1060*/  LOP3.LUT R2, R3, R2, RZ, 0xfc, !PT ;  /* 0x0000000203027212 */ /* 0x000fe200078efcff */
[----:B------:R-:W-:Y:S06]  /*1070*/  BRA `(.L_x_82) ;  /* 0x0000000000107947 */ /* 0x000fec0003800000 */
.L_x_81:
[----:B------:R-:W-:-:S04]  /*1080*/  LOP3.LUT R2, R2, 0x80000000, RZ, 0xc0, !PT ;  /* 0x8000000002027812 */ /* 0x000fc800078ec0ff */
[----:B------:R-:W-:Y:S01]  /*1090*/  LOP3.LUT R2, R2, 0x7f800000, RZ, 0xfc, !PT ;  /* 0x7f80000002027812 */ /* 0x000fe200078efcff */
[----:B------:R-:W-:Y:S06]  /*10a0*/  BRA `(.L_x_82) ;  /* 0x0000000000047947 */ /* 0x000fec0003800000 */
.L_x_80:
[----:B------:R-:W-:-:S07]  /*10b0*/  LEA R2, R6, R2, 0x17 ;  /* 0x0000000206027211 */ /* 0x000fce00078eb8ff */
.L_x_82:
[----:B------:R-:W-:Y:S05]  /*10c0*/  BSYNC.RECONVERGENT B2 ;  /* 0x0000000000027941 */ /* 0x000fea0003800200 */
.L_x_79:
[----:B------:R-:W-:Y:S05]  /*10d0*/  BRA `(.L_x_83) ;  /* 0x0000000000207947 */ /* 0x000fea0003800000 */
.L_x_78:
[----:B------:R-:W-:-:S04]  /*10e0*/  LOP3.LUT R2, R8, 0x80000000, R5, 0x48, !PT ;  /* 0x8000000008027812 */ /* 0x000fc800078e4805 */
[----:B------:R-:W-:Y:S01]  /*10f0*/  LOP3.LUT R2, R2, 0x7f800000, RZ, 0xfc, !PT ;  /* 0x7f80000002027812 */ /* 0x000fe200078efcff */
[----:B------:R-:W-:Y:S06]  /*1100*/  BRA `(.L_x_83) ;  /* 0x0000000000147947 */ /* 0x000fec0003800000 */
.L_x_77:
[----:B------:R-:W-:Y:S01]  /*1110*/  LOP3.LUT R2, R8, 0x80000000, R5, 0x48, !PT ;  /* 0x8000000008027812 */ /* 0x000fe200078e4805 */
[----:B------:R-:W-:Y:S06]  /*1120*/  BRA `(.L_x_83) ;  /* 0x00000000000c7947 */ /* 0x000fec0003800000 */
.L_x_76:
[----:B------:R-:W0:Y:S01]  /*1130*/  MUFU.RSQ R2, -QNAN ;  /* 0xffc0000000027908 */ /* 0x000e220000001400 */
[----:B------:R-:W-:Y:S05]  /*1140*/  BRA `(.L_x_83) ;  /* 0x0000000000047947 */ /* 0x000fea0003800000 */
.L_x_75:
[----:B------:R-:W-:-:S07]  /*1150*/  FADD.FTZ R2, R2, R3 ;  /* 0x0000000302027221 */ /* 0x000fce0000010000 */
.L_x_83:
[----:B------:R-:W-:Y:S05]  /*1160*/  BSYNC.RECONVERGENT B1 ;  /* 0x0000000000017941 */ /* 0x000fea0003800200 */
.L_x_73:
[----:B------:R-:W-:-:S04]  /*1170*/  HFMA2 R5, -RZ, RZ, 0, 0 ;  /* 0x00000000ff057431 */ /* 0x000fc800000001ff */
[----:B0-----:R-:W-:Y:S05]  /*1180*/  RET.REL.NODEC R4 `(_Z42forwardKernalOutput_Softmax_Gradient_AccumP19NeuralNetworkDevicePfS1_S1_S1_S1_) ;  /* 0xffffffec049c7950 */ /* 0x001fea0003c3ffff */
.L_x_84:
        /* <DEDUP_REMOVED lines=15> */
.L_x_91:


//--------------------- .text._Z19forwardKernalHiddenP19NeuralNetworkDevicePfS1_ --------------------------
	.section	.text._Z19forwardKernalHiddenP19NeuralNetworkDevicePfS1_,"ax",@progbits
	.align	128
        .global         _Z19forwardKernalHiddenP19NeuralNetworkDevicePfS1_
        .type           _Z19forwardKernalHiddenP19NeuralNetworkDevicePfS1_,@function
        .size           _Z19forwardKernalHiddenP19NeuralNetworkDevicePfS1_,(.L_x_100 - _Z19forwardKernalHiddenP19NeuralNetworkDevicePfS1_)
        .other          _Z19forwardKernalHiddenP19NeuralNetworkDevicePfS1_,@"STO_CUDA_ENTRY STV_DEFAULT"
_Z19forwardKernalHiddenP19NeuralNetworkDevicePfS1_:
.text._Z19forwardKernalHiddenP19NeuralNetworkDevicePfS1_:
[----:B------:R-:W-:Y:S01]  /*0000*/  LDC R1, c[0x0][0x37c] ;  /* 0x0000df00ff017b82 */ /* 0x000fe20000000800 */
[----:B------:R-:W0:Y:S07]  /*0010*/  S2R R2, SR_TID.X ;  /* 0x0000000000027919 */ /* 0x000e2e0000002100 */
[----:B------:R-:W1:Y:S01]  /*0020*/  LDC.64 R4, c[0x0][0x388] ;  /* 0x0000e200ff047b82 */ /* 0x000e620000000a00 */
[----:B------:R-:W2:Y:S01]  /*0030*/  LDCU.64 UR6, c[0x0][0x358] ;  /* 0x00006b00ff0677ac */ /* 0x000ea20008000a00 */
[----:B0-----:R-:W-:-:S04]  /*0040*/  IMAD R3, R2, 0x6, RZ ;  /* 0x0000000602037824 */ /* 0x001fc800078e02ff */
[----:B-1----:R-:W-:-:S05]  /*0050*/  IMAD.WIDE.U32 R4, R3, 0x4, R4 ;  /* 0x0000000403047825 */ /* 0x002fca00078e0004 */
[----:B--2---:R-:W2:Y:S04]  /*0060*/  LDG.E R6, desc[UR6][R4.64] ;  /* 0x0000000604067981 */ /* 0x004ea8000c1e1900 */
[----:B------:R-:W2:Y:S04]  /*0070*/  LDG.E R7, desc[UR6][R4.64+0x4] ;  /* 0x0000040604077981 */ /* 0x000ea8000c1e1900 */
[----:B------:R-:W3:Y:S04]  /*0080*/  LDG.E R8, desc[UR6][R4.64+0x8] ;  /* 0x0000080604087981 */ /* 0x000ee8000c1e1900 */
[----:B------:R-:W3:Y:S04]  /*0090*/  LDG.E R9, desc[UR6][R4.64+0xc] ;  /* 0x00000c0604097981 */ /* 0x000ee8000c1e1900 */
[----:B------:R-:W4:Y:S04]  /*00a0*/  LDG.E R10, desc[UR6][R4.64+0x10] ;  /* 0x00001006040a7981 */ /* 0x000f28000c1e1900 */
[----:B------:R-:W4:Y:S01]  /*00b0*/  LDG.E R11, desc[UR6][R4.64+0x14] ;  /* 0x00001406040b7981 */ /* 0x000f22000c1e1900 */
[----:B------:R-:W0:Y:S01]  /*00c0*/  S2UR UR5, SR_CgaCtaId ;  /* 0x00000000000579c3 */ /* 0x000e220000008800 */
[----:B------:R-:W-:Y:S01]  /*00d0*/  UMOV UR4, 0x400 ;  /* 0x0000040000047882 */ /* 0x000fe20000000000 */
[----:B------:R-:W-:Y:S01]  /*00e0*/  ISETP.NE.AND P0, PT, R2, 0x7f, PT ;  /* 0x0000007f0200780c */ /* 0x000fe20003f05270 */
[----:B------:R-:W-:Y:S05]  /*00f0*/  BSSY.RECONVERGENT B0, `(.L_x_85) ;  /* 0x000001e000007945 */ /* 0x000fea0003800200 */
[----:B------:R-:W1:Y:S01]  /*0100*/  LDC.64 R20, c[0x0][0x380] ;  /* 0x0000e000ff147b82 */ /* 0x000e620000000a00 */
[----:B0-----:R-:W-:-:S06]  /*0110*/  ULEA UR4, UR5, UR4, 0x18 ;  /* 0x0000000405047291 */ /* 0x001fcc000f8ec0ff */
[----:B------:R-:W-:-:S05]  /*0120*/  MOV R3, UR4 ;  /* 0x0000000400037c02 */ /* 0x000fca0008000f00 */
[----:B------:R-:W-:-:S05]  /*0130*/  IMAD R0, R2, 0x18, R3 ;  /* 0x0000001802007824 */ /* 0x000fca00078e0203 */
[----:B--2---:R0:W-:Y:S04]  /*0140*/  STS.64 [R0], R6 ;  /* 0x0000000600007388 */ /* 0x0041e80000000a00 */
[----:B---3--:R0:W-:Y:S04]  /*0150*/  STS.64 [R0+0x8], R8 ;  /* 0x0000080800007388 */ /* 0x0081e80000000a00 */
[----:B----4-:R0:W-:Y:S01]  /*0160*/  STS.64 [R0+0x10], R10 ;  /* 0x0000100a00007388 */ /* 0x0101e20000000a00 */
[----:B-1----:R-:W-:Y:S05]  /*0170*/  @P0 BRA `(.L_x_86) ;  /* 0x0000000000540947 */ /* 0x002fea0003800000 */
[----:B------:R-:W1:Y:S02]  /*0180*/  LDC.64 R22, c[0x0][0x388] ;  /* 0x0000e200ff167b82 */ /* 0x000e640000000a00 */
[----:B-1----:R-:W2:Y:S04]  /*0190*/  LDG.E R4, desc[UR6][R22.64+0xc00] ;  /* 0x000c000616047981 */ /* 0x002ea8000c1e1900 */
[----:B------:R-:W2:Y:S04]  /*01a0*/  LDG.E R5, desc[UR6][R22.64+0xc04] ;  /* 0x000c040616057981 */ /* 0x000ea8000c1e1900 */
[----:B0-----:R-:W2:Y:S04]  /*01b0*/  LDG.E R6, desc[UR6][R22.64+0xc08] ;  /* 0x000c080616067981 */ /* 0x001ea8000c1e1900 */
        /* <DEDUP_REMOVED lines=13> */
[----:B--2---:R1:W-:Y:S04]  /*0290*/  STS.128 [UR4+0xc00], R4 ;  /* 0x000c0004ff007988 */ /* 0x0043e80008000c04 */
[----:B---3--:R1:W-:Y:S04]  /*02a0*/  STS.128 [UR4+0xc10], R8 ;  /* 0x000c1008ff007988 */ /* 0x0083e80008000c04 */
[----:B----4-:R1:W-:Y:S04]  /*02b0*/  STS.128 [UR4+0xc20], R12 ;  /* 0x000c200cff007988 */ /* 0x0103e80008000c04 */
[----:B-----5:R1:W-:Y:S02]  /*02c0*/  STS.128 [UR4+0xc30], R16 ;  /* 0x000c3010ff007988 */ /* 0x0203e40008000c04 */
.L_x_86:
[----:B------:R-:W-:Y:S05]  /*02d0*/  BSYNC.RECONVERGENT B0 ;  /* 0x0000000000007941 */ /* 0x000fea0003800200 */
.L_x_85:
[----:B------:R-:W-:Y:S06]  /*02e0*/  BAR.SYNC.DEFER_BLOCKING 0x0 ;  /* 0x0000000000007b1d */ /* 0x000fec0000010000 */
[----:B-1----:R-:W2:Y:S04]  /*02f0*/  LDG.E.64 R4, desc[UR6][R20.64+0x10] ;  /* 0x0000100614047981 */ /* 0x002ea8000c1e1b00 */
[----:B0-----:R-:W3:Y:S01]  /*0300*/  LDG.E.64 R6, desc[UR6][R20.64] ;  /* 0x0000000614067981 */ /* 0x001ee2000c1e1b00 */
[----:B--2---:R-:W-:-:S05]  /*0310*/  IMAD.WIDE.U32 R4, R2, 0x4, R4 ;  /* 0x0000000402047825 */ /* 0x004fca00078e0004 */
[----:B------:R0:W5:Y:S01]  /*0320*/  LDG.E R15, desc[UR6][R4.64] ;  /* 0x00000006040f7981 */ /* 0x000162000c1e1900 */
[----:B---3--:R-:W-:-:S04]  /*0330*/  IMAD.WIDE.U32 R6, R2, 0xc40, R6 ;  /* 0x00000c4002067825 */ /* 0x008fc800078e0006 */
[----:B------:R-:W-:Y:S01]  /*0340*/  HFMA2 R0, -RZ, RZ, 0, 1.9073486328125e-06 ;  /* 0x00000020ff007431 */ /* 0x000fe200000001ff */
[----:B------:R-:W-:-:S04]  /*0350*/  IADD3 R26, P0, PT, R6, 0x20, RZ ;  /* 0x00000020061a7810 */ /* 0x000fc80007f1e0ff */
[----:B0-----:R-:W-:-:S09]  /*0360*/  IADD3.X R27, PT, PT, RZ, R7, RZ, P0, !PT ;  /* 0x00000007ff1b7210 */ /* 0x001fd200007fe4ff */
.L_x_87:
        /* <DEDUP_REMOVED lines=16> */
[----:B------:R-:W2:Y:S01]  /*0470*/  LDS.128 R8, [R0+UR4+-0x20] ;  /* 0xffffe00400087984 */ /* 0x000ea20008000c00 */
[----:B0-----:R-:W-:-:S04]  /*0480*/  IADD3 R26, P1, PT, R26, 0x40, RZ ;  /* 0x000000401a1a7810 */ /* 0x001fc80007f3e0ff */
[----:B------:R-:W-:Y:S01]  /*0490*/  IADD3.X R27, PT, PT, RZ, R27, RZ, P1, !PT ;  /* 0x0000001bff1b7210 */ /* 0x000fe20000ffe4ff */
[----:B--2--5:R-:W-:-:S04]  /*04a0*/  FFMA R4, R4, R8, R15 ;  /* 0x0000000804047223 */ /* 0x024fc8000000000f */
[----:B---3--:R-:W-:Y:S02]  /*04b0*/  FFMA R8, R5, R9, R4 ;  /* 0x0000000905087223 */ /* 0x008fe40000000004 */
[----:B------:R-:W0:Y:S02]  /*04c0*/  LDS.128 R4, [R0+UR4+-0x10] ;  /* 0xfffff00400047984 */ /* 0x000e240008000c00 */
[----:B----4-:R-:W-:-:S04]  /*04d0*/  FFMA R25, R25, R10, R8 ;  /* 0x0000000a19197223 */ /* 0x010fc80000000008 */
[----:B------:R-:W-:Y:S02]  /*04e0*/  FFMA R14, R14, R11, R25 ;  /* 0x0000000b0e0e7223 */ /* 0x000fe40000000019 */
[----:B------:R-:W1:Y:S02]  /*04f0*/  LDS.128 R8, [R0+UR4] ;  /* 0x0000000400087984 */ /* 0x000e640008000c00 */
[----:B0-----:R-:W-:-:S04]  /*0500*/  FFMA R13, R13, R4, R14 ;  /* 0x000000040d0d7223 */ /* 0x001fc8000000000e */
[----:B------:R-:W-:Y:S02]  /*0510*/  FFMA R4, R12, R5, R13 ;  /* 0x000000050c047223 */ /* 0x000fe4000000000d */
[----:B------:R0:W2:Y:S02]  /*0520*/  LDS.128 R12, [R0+UR4+0x10] ;  /* 0x00001004000c7984 */ /* 0x0000a40008000c00 */
[----:B------:R-:W-:-:S04]  /*0530*/  FFMA R3, R3, R6, R4 ;  /* 0x0000000603037223 */ /* 0x000fc80000000004 */
[----:B------:R-:W-:Y:S01]  /*0540*/  FFMA R16, R16, R7, R3 ;  /* 0x0000000710107223 */ /* 0x000fe20000000003 */
[----:B0-----:R-:W-:-:S03]  /*0550*/  IADD3 R0, PT, PT, R0, 0x40, RZ ;  /* 0x0000004000007810 */ /* 0x001fc60007ffe0ff */
[----:B-1----:R-:W-:Y:S01]  /*0560*/  FFMA R17, R17, R8, R16 ;  /* 0x0000000811117223 */ /* 0x002fe20000000010 */
[----:B------:R-:W-:-:S03]  /*0570*/  ISETP.NE.AND P0, PT, R0, 0xc60, PT ;  /* 0x00000c600000780c */ /* 0x000fc60003f05270 */
        /* <DEDUP_REMOVED lines=8> */
[----:B------:R-:W0:Y:S01]  /*0600*/  LDC.64 R4, c[0x0][0x390] ;  /* 0x0000e400ff047b82 */ /* 0x000e220000000a00 */
[----:B------:R-:W-:-:S05]  /*0610*/  FSET.BF.GT.AND R0, R15, RZ, PT ;  /* 0x000000ff0f00720a */ /* 0x000fca0003804000 */
[----:B------:R-:W-:Y:S01]  /*0620*/  FMUL R15, R15, R0 ;  /* 0x000000000f0f7220 */ /* 0x000fe20000400000 */
[----:B0-----:R-:W-:-:S05]  /*0630*/  IMAD.WIDE.U32 R2, R2, 0x4, R4 ;  /* 0x0000000402027825 */ /* 0x001fca00078e0004 */
[----:B------:R-:W-:Y:S01]  /*0640*/  STG.E desc[UR6][R2.64], R15 ;  /* 0x0000000f02007986 */ /* 0x000fe2000c101906 */
[----:B------:R-:W-:Y:S05]  /*0650*/  EXIT ;  /* 0x000000000000794d */ /* 0x000fea0003800000 */
.L_x_88:
        /* <DEDUP_REMOVED lines=10> */
.L_x_100:


//--------------------- .nv.shared._Z22forwardBackwardUnifiedP19NeuralNetworkDevicePKfPfS3_S2_S3_S3_S3_S3_ --------------------------
	.section	.nv.shared._Z22forwardBackwardUnifiedP19NeuralNetworkDevicePKfPfS3_S2_S3_S3_S3_S3_,"aw",@nobits
	.sectionflags	@""
	.align	4
.nv.shared._Z22forwardBackwardUnifiedP19NeuralNetworkDevicePKfPfS3_S2_S3_S3_S3_S3_:
	.zero		4676


//--------------------- .nv.shared.reserved.0     --------------------------
	.section	.nv.shared.reserved.0,"aw",@nobits
	.weak		__nv_reservedSMEM_offset_0_alias
	.size		__nv_reservedSMEM_offset_0_alias, 0, 64
	.other		__nv_reservedSMEM_offset_0_alias,@"STO_CUDA_RESERVED_SHARED STV_DEFAULT"
__nv_reservedSMEM_offset_0_alias:
	.zero		0
	.zero		64


//--------------------- .nv.shared._Z20forwardBackwardFusedP19NeuralNetworkDevicePfS1_S1_S1_ --------------------------
	.section	.nv.shared._Z20forwardBackwardFusedP19NeuralNetworkDevicePfS1_S1_S1_,"aw",@nobits
	.sectionflags	@""
	.align	4
.nv.shared._Z20forwardBackwardFusedP19NeuralNetworkDevicePfS1_S1_S1_:
	.zero		1616


//--------------------- .nv.shared._Z42forwardKernalOutput_Softmax_Gradient_AccumP19NeuralNetworkDevicePfS1_S1_S1_S1_ --------------------------
	.section	.nv.shared._Z42forwardKernalOutput_Softmax_Gradient_AccumP19NeuralNetworkDevicePfS1_S1_S1_S1_,"aw",@nobits
	.sectionflags	@""
	.align	4
.nv.shared._Z42forwardKernalOutput_Softmax_Gradient_AccumP19NeuralNetworkDevicePfS1_S1_S1_S1_:
	.zero		1540


//--------------------- .nv.shared._Z19forwardKernalHiddenP19NeuralNetworkDevicePfS1_ --------------------------
	.section	.nv.shared._Z19forwardKernalHiddenP19NeuralNetworkDevicePfS1_,"aw",@nobits
	.sectionflags	@""
	.align	4
.nv.shared._Z19forwardKernalHiddenP19NeuralNetworkDevicePfS1_:
	.zero		4160


//--------------------- .nv.constant0._Z22forwardBackwardUnifiedP19NeuralNetworkDevicePKfPfS3_S2_S3_S3_S3_S3_ --------------------------
	.section	.nv.constant0._Z22forwardBackwardUnifiedP19NeuralNetworkDevicePKfPfS3_S2_S3_S3_S3_S3_,"a",@progbits
	.sectionflags	@""
	.align	4
.nv.constant0._Z22forwardBackwardUnifiedP19NeuralNetworkDevicePKfPfS3_S2_S3_S3_S3_S3_:
	.zero		968


//--------------------- .nv.constant0._Z20forwardBackwardFusedP19NeuralNetworkDevicePfS1_S1_S1_ --------------------------
	.section	.nv.constant0._Z20forwardBackwardFusedP19NeuralNetworkDevicePfS1_S1_S1_,"a",@progbits
	.sectionflags	@""
	.align	4
.nv.constant0._Z20forwardBackwardFusedP19NeuralNetworkDevicePfS1_S1_S1_:
	.zero		936


//--------------------- .nv.constant0._Z11findCorrectPfPiS_S_ --------------------------
	.section	.nv.constant0._Z11findCorrectPfPiS_S_,"a",@progbits
	.sectionflags	@""
	.align	4
.nv.constant0._Z11findCorrectPfPiS_S_:
	.zero		928


//--------------------- .nv.constant0._Z20updateWeightsUnifiedP19NeuralNetworkDevicePKfS2_S2_S2_ --------------------------
	.section	.nv.constant0._Z20updateWeightsUnifiedP19NeuralNetworkDevicePKfS2_S2_S2_,"a",@progbits
	.sectionflags	@""
	.align	4
.nv.constant0._Z20updateWeightsUnifiedP19NeuralNetworkDevicePKfS2_S2_S2_:
	.zero		936


//--------------------- .nv.constant0._Z17updateHiddenLayerP19NeuralNetworkDevicePfS1_ --------------------------
	.section	.nv.constant0._Z17updateHiddenLayerP19NeuralNetworkDevicePfS1_,"a",@progbits
	.sectionflags	@""
	.align	4
.nv.constant0._Z17updateHiddenLayerP19NeuralNetworkDevicePfS1_:
	.zero		920


//--------------------- .nv.constant0._Z17updateOutputLayerP19NeuralNetworkDevicePfS1_ --------------------------
	.section	.nv.constant0._Z17updateOutputLayerP19NeuralNetworkDevicePfS1_,"a",@progbits
	.sectionflags	@""
	.align	4
.nv.constant0._Z17updateOutputLayerP19NeuralNetworkDevicePfS1_:
	.zero		920


//--------------------- .nv.constant0._Z28computerHiddenGradient_AccumP19NeuralNetworkDevicePfS1_S1_S1_ --------------------------
	.section	.nv.constant0._Z28computerHiddenGradient_AccumP19NeuralNetworkDevicePfS1_S1_S1_,"a",@progbits
	.sectionflags	@""
	.align	4
.nv.constant0._Z28computerHiddenGradient_AccumP19NeuralNetworkDevicePfS1_S1_S1_:
	.zero		936


//--------------------- .nv.constant0._Z42forwardKernalOutput_Softmax_Gradient_AccumP19NeuralNetworkDevicePfS1_S1_S1_S1_ --------------------------
	.section	.nv.constant0._Z42forwardKernalOutput_Softmax_Gradient_AccumP19NeuralNetworkDevicePfS1_S1_S1_S1_,"a",@progbits
	.sectionflags	@""
	.align	4
.nv.constant0._Z42forwardKernalOutput_Softmax_Gradient_AccumP19NeuralNetworkDevicePfS1_S1_S1_S1_:
	.zero		944


//--------------------- .nv.constant0._Z19forwardKernalHiddenP19NeuralNetworkDevicePfS1_ --------------------------
	.section	.nv.constant0._Z19forwardKernalHiddenP19NeuralNetworkDevicePfS1_,"a",@progbits
	.sectionflags	@""
	.align	4
.nv.constant0._Z19forwardKernalHiddenP19NeuralNetworkDevicePfS1_:
	.zero		920


//--------------------- SYMBOLS --------------------------

	.type		.nv.reservedSmem.offset0,@object
	.size		.nv.reservedSmem.offset0,0x4
	.type		.nv.reservedSmem.cap,@object
	.size		.nv.reservedSmem.cap,0x4
